//
// Generated by NVIDIA NVVM Compiler
//
// Compiler Build ID: CL-36424714
// Cuda compilation tools, release 13.0, V13.0.88
// Based on NVVM 20.0.0
//

.version 9.0
.target sm_100
.address_size 64

	// .globl	_Z10hashKernelPhS_mh
.const .align 1 .b8 SIGMA[192] = {0, 1, 2, 3, 4, 5, 6, 7, 8, 9, 10, 11, 12, 13, 14, 15, 14, 10, 4, 8, 9, 15, 13, 6, 1, 12, 0, 2, 11, 7, 5, 3, 11, 8, 12, 0, 5, 2, 15, 13, 10, 14, 3, 6, 7, 1, 9, 4, 7, 9, 3, 1, 13, 12, 11, 14, 2, 6, 5, 10, 4, 0, 15, 8, 9, 0, 5, 7, 2, 4, 10, 15, 14, 1, 11, 12, 6, 8, 3, 13, 2, 12, 6, 10, 0, 11, 8, 3, 4, 13, 7, 5, 15, 14, 1, 9, 12, 5, 1, 15, 14, 13, 4, 10, 0, 7, 6, 3, 9, 2, 8, 11, 13, 11, 7, 14, 12, 1, 3, 9, 5, 0, 15, 4, 8, 6, 2, 10, 6, 15, 14, 9, 11, 3, 0, 8, 12, 2, 13, 7, 1, 4, 10, 5, 10, 2, 8, 4, 7, 6, 1, 5, 15, 11, 9, 14, 3, 12, 13, 0, 0, 1, 2, 3, 4, 5, 6, 7, 8, 9, 10, 11, 12, 13, 14, 15, 14, 10, 4, 8, 9, 15, 13, 6, 1, 12, 0, 2, 11, 7, 5, 3};

.visible .entry _Z10hashKernelPhS_mh(
	.param .u64 .ptr .align 1 _Z10hashKernelPhS_mh_param_0,
	.param .u64 .ptr .align 1 _Z10hashKernelPhS_mh_param_1,
	.param .u64 _Z10hashKernelPhS_mh_param_2,
	.param .u8 _Z10hashKernelPhS_mh_param_3
)
{
	.local .align 16 .b8 	__local_depot0[192];
	.reg .b64 	%SP;
	.reg .b64 	%SPL;
	.reg .pred 	%p<13>;
	.reg .b16 	%rs<16>;
	.reg .b32 	%r<265>;
	.reg .b64 	%rd<611>;

	mov.u64 	%SPL, __local_depot0;
	ld.param.u64 	%rd579, [_Z10hashKernelPhS_mh_param_2];
	ld.param.u8 	%rs4, [_Z10hashKernelPhS_mh_param_3];
	add.u64 	%rd1, %SPL, 64;
	add.u64 	%rd2, %SPL, 0;
	mov.b64 	%rd571, -6534734903238641935;
	mov.b64 	%rd572, 4354685564936845355;
	st.local.v2.u64 	[%rd2+16], {%rd572, %rd571};
	mov.b64 	%rd569, -7276294671716946913;
	mov.b64 	%rd570, 5840696475078001361;
	st.local.v2.u64 	[%rd2+32], {%rd570, %rd569};
	mov.b64 	%rd567, 6620516959819538809;
	mov.b64 	%rd568, 2270897969802886507;
	st.local.v2.u64 	[%rd2+48], {%rd568, %rd567};
	cvt.u64.u16 	%rd164, %rs4;
	xor.b64  	%rd574, %rd164, 7640891576939301128;
	mov.b64 	%rd573, -4942790177534073029;
	st.local.v2.u64 	[%rd2], {%rd574, %rd573};
	mov.b64 	%rd591, 0;
	st.local.v2.u64 	[%rd1], {%rd591, %rd591};
	st.local.v2.u64 	[%rd1+16], {%rd591, %rd591};
	st.local.v2.u64 	[%rd1+32], {%rd591, %rd591};
	st.local.v2.u64 	[%rd1+48], {%rd591, %rd591};
	st.local.v2.u64 	[%rd1+64], {%rd591, %rd591};
	st.local.v2.u64 	[%rd1+80], {%rd591, %rd591};
	st.local.v2.u64 	[%rd1+96], {%rd591, %rd591};
	st.local.v2.u64 	[%rd1+112], {%rd591, %rd591};
	setp.eq.s64 	%p1, %rd579, 0;
	mov.u64 	%rd603, %rd569;
	mov.u64 	%rd607, %rd570;
	@%p1 bra 	$L__BB0_12;
	mov.b16 	%rs15, 0;
	mov.b64 	%rd578, 0;
	mov.b64 	%rd573, -4942790177534073029;
	mov.b64 	%rd572, 4354685564936845355;
	mov.b64 	%rd571, -6534734903238641935;
	mov.b64 	%rd570, 5840696475078001361;
	mov.b64 	%rd569, -7276294671716946913;
	mov.b64 	%rd568, 2270897969802886507;
	mov.b64 	%rd567, 6620516959819538809;
	mov.u64 	%rd580, %rd1;
	mov.u64 	%rd577, %rd578;
	mov.u64 	%rd576, %rd578;
$L__BB0_2:
	and.b16  	%rs6, %rs15, 255;
	setp.ne.s16 	%p2, %rs6, 0;
	@%p2 bra 	$L__BB0_6;
	xor.b64  	%rd556, %rd577, 5840696475078001361;
	mov.u64 	%rd180, SIGMA;
	add.s64 	%rd542, %rd180, 7;
	xor.b64  	%rd552, %rd576, -7276294671716946913;
	mov.b32 	%r263, 0;
	mov.b64 	%rd555, 7640891576956012808;
	mov.b64 	%rd551, -4942790177534073029;
	mov.b64 	%rd548, 2270897969802886507;
	mov.b64 	%rd547, 4354685564936845355;
	mov.b64 	%rd544, 6620516959819538809;
	mov.b64 	%rd543, -6534734903238641935;
	mov.u64 	%rd545, %rd571;
	mov.u64 	%rd546, %rd567;
	mov.u64 	%rd549, %rd572;
	mov.u64 	%rd550, %rd568;
	mov.u64 	%rd553, %rd573;
	mov.u64 	%rd554, %rd569;
	mov.u64 	%rd557, %rd574;
	mov.u64 	%rd558, %rd570;
$L__BB0_4:
	ld.const.u8 	%r6, [%rd542+-7];
	mul.wide.u32 	%rd181, %r6, 8;
	add.s64 	%rd182, %rd1, %rd181;
	ld.local.u64 	%rd183, [%rd182];
	ld.const.u8 	%r7, [%rd542+-6];
	mul.wide.u32 	%rd184, %r7, 8;
	add.s64 	%rd185, %rd1, %rd184;
	ld.local.u64 	%rd186, [%rd185];
	add.s64 	%rd187, %rd558, %rd183;
	add.s64 	%rd188, %rd187, %rd557;
	xor.b64  	%rd189, %rd556, %rd188;
	mov.b64 	{%r8, %r9}, %rd189;
	mov.b64 	%rd190, {%r9, %r8};
	add.s64 	%rd191, %rd555, %rd190;
	xor.b64  	%rd192, %rd558, %rd191;
	mov.b64 	{%r10, %r11}, %rd192;
	shf.l.wrap.b32 	%r12, %r11, %r10, 8;
	shf.l.wrap.b32 	%r13, %r10, %r11, 8;
	mov.b64 	%rd193, {%r13, %r12};
	add.s64 	%rd194, %rd193, %rd186;
	add.s64 	%rd195, %rd194, %rd188;
	xor.b64  	%rd196, %rd190, %rd195;
	mov.b64 	{%r14, %r15}, %rd196;
	shf.l.wrap.b32 	%r16, %r15, %r14, 16;
	shf.l.wrap.b32 	%r17, %r14, %r15, 16;
	mov.b64 	%rd197, {%r17, %r16};
	add.s64 	%rd198, %rd191, %rd197;
	xor.b64  	%rd199, %rd193, %rd198;
	mov.b64 	{%r18, %r19}, %rd199;
	shf.l.wrap.b32 	%r20, %r18, %r19, 1;
	shf.l.wrap.b32 	%r21, %r19, %r18, 1;
	mov.b64 	%rd200, {%r21, %r20};
	ld.const.u8 	%r22, [%rd542+-5];
	mul.wide.u32 	%rd201, %r22, 8;
	add.s64 	%rd202, %rd1, %rd201;
	ld.local.u64 	%rd203, [%rd202];
	ld.const.u8 	%r23, [%rd542+-4];
	mul.wide.u32 	%rd204, %r23, 8;
	add.s64 	%rd205, %rd1, %rd204;
	ld.local.u64 	%rd206, [%rd205];
	add.s64 	%rd207, %rd554, %rd203;
	add.s64 	%rd208, %rd207, %rd553;
	xor.b64  	%rd209, %rd552, %rd208;
	mov.b64 	{%r24, %r25}, %rd209;
	mov.b64 	%rd210, {%r25, %r24};
	add.s64 	%rd211, %rd551, %rd210;
	xor.b64  	%rd212, %rd554, %rd211;
	mov.b64 	{%r26, %r27}, %rd212;
	shf.l.wrap.b32 	%r28, %r27, %r26, 8;
	shf.l.wrap.b32 	%r29, %r26, %r27, 8;
	mov.b64 	%rd213, {%r29, %r28};
	add.s64 	%rd214, %rd213, %rd206;
	add.s64 	%rd215, %rd214, %rd208;
	xor.b64  	%rd216, %rd210, %rd215;
	mov.b64 	{%r30, %r31}, %rd216;
	shf.l.wrap.b32 	%r32, %r31, %r30, 16;
	shf.l.wrap.b32 	%r33, %r30, %r31, 16;
	mov.b64 	%rd217, {%r33, %r32};
	add.s64 	%rd218, %rd211, %rd217;
	xor.b64  	%rd219, %rd213, %rd218;
	mov.b64 	{%r34, %r35}, %rd219;
	shf.l.wrap.b32 	%r36, %r34, %r35, 1;
	shf.l.wrap.b32 	%r37, %r35, %r34, 1;
	mov.b64 	%rd220, {%r37, %r36};
	ld.const.u8 	%r38, [%rd542+-3];
	mul.wide.u32 	%rd221, %r38, 8;
	add.s64 	%rd222, %rd1, %rd221;
	ld.local.u64 	%rd223, [%rd222];
	ld.const.u8 	%r39, [%rd542+-2];
	mul.wide.u32 	%rd224, %r39, 8;
	add.s64 	%rd225, %rd1, %rd224;
	ld.local.u64 	%rd226, [%rd225];
	add.s64 	%rd227, %rd550, %rd223;
	add.s64 	%rd228, %rd227, %rd549;
	xor.b64  	%rd229, %rd548, %rd228;
	mov.b64 	{%r40, %r41}, %rd229;
	mov.b64 	%rd230, {%r41, %r40};
	add.s64 	%rd231, %rd547, %rd230;
	xor.b64  	%rd232, %rd550, %rd231;
	mov.b64 	{%r42, %r43}, %rd232;
	shf.l.wrap.b32 	%r44, %r43, %r42, 8;
	shf.l.wrap.b32 	%r45, %r42, %r43, 8;
	mov.b64 	%rd233, {%r45, %r44};
	add.s64 	%rd234, %rd233, %rd226;
	add.s64 	%rd235, %rd234, %rd228;
	xor.b64  	%rd236, %rd230, %rd235;
	mov.b64 	{%r46, %r47}, %rd236;
	shf.l.wrap.b32 	%r48, %r47, %r46, 16;
	shf.l.wrap.b32 	%r49, %r46, %r47, 16;
	mov.b64 	%rd237, {%r49, %r48};
	add.s64 	%rd238, %rd231, %rd237;
	xor.b64  	%rd239, %rd233, %rd238;
	mov.b64 	{%r50, %r51}, %rd239;
	shf.l.wrap.b32 	%r52, %r50, %r51, 1;
	shf.l.wrap.b32 	%r53, %r51, %r50, 1;
	mov.b64 	%rd240, {%r53, %r52};
	ld.const.u8 	%r54, [%rd542+-1];
	mul.wide.u32 	%rd241, %r54, 8;
	add.s64 	%rd242, %rd1, %rd241;
	ld.local.u64 	%rd243, [%rd242];
	ld.const.u8 	%r55, [%rd542];
	mul.wide.u32 	%rd244, %r55, 8;
	add.s64 	%rd245, %rd1, %rd244;
	ld.local.u64 	%rd246, [%rd245];
	add.s64 	%rd247, %rd546, %rd243;
	add.s64 	%rd248, %rd247, %rd545;
	xor.b64  	%rd249, %rd544, %rd248;
	mov.b64 	{%r56, %r57}, %rd249;
	mov.b64 	%rd250, {%r57, %r56};
	add.s64 	%rd251, %rd543, %rd250;
	xor.b64  	%rd252, %rd546, %rd251;
	mov.b64 	{%r58, %r59}, %rd252;
	shf.l.wrap.b32 	%r60, %r59, %r58, 8;
	shf.l.wrap.b32 	%r61, %r58, %r59, 8;
	mov.b64 	%rd253, {%r61, %r60};
	add.s64 	%rd254, %rd253, %rd246;
	add.s64 	%rd255, %rd254, %rd248;
	xor.b64  	%rd256, %rd250, %rd255;
	mov.b64 	{%r62, %r63}, %rd256;
	shf.l.wrap.b32 	%r64, %r63, %r62, 16;
	shf.l.wrap.b32 	%r65, %r62, %r63, 16;
	mov.b64 	%rd257, {%r65, %r64};
	add.s64 	%rd258, %rd251, %rd257;
	xor.b64  	%rd259, %rd253, %rd258;
	mov.b64 	{%r66, %r67}, %rd259;
	shf.l.wrap.b32 	%r68, %r66, %r67, 1;
	shf.l.wrap.b32 	%r69, %r67, %r66, 1;
	mov.b64 	%rd260, {%r69, %r68};
	ld.const.u8 	%r70, [%rd542+1];
	mul.wide.u32 	%rd261, %r70, 8;
	add.s64 	%rd262, %rd1, %rd261;
	ld.local.u64 	%rd263, [%rd262];
	ld.const.u8 	%r71, [%rd542+2];
	mul.wide.u32 	%rd264, %r71, 8;
	add.s64 	%rd265, %rd1, %rd264;
	ld.local.u64 	%rd266, [%rd265];
	add.s64 	%rd267, %rd220, %rd263;
	add.s64 	%rd268, %rd267, %rd195;
	xor.b64  	%rd269, %rd257, %rd268;
	mov.b64 	{%r72, %r73}, %rd269;
	mov.b64 	%rd270, {%r73, %r72};
	add.s64 	%rd271, %rd238, %rd270;
	xor.b64  	%rd272, %rd220, %rd271;
	mov.b64 	{%r74, %r75}, %rd272;
	shf.l.wrap.b32 	%r76, %r75, %r74, 8;
	shf.l.wrap.b32 	%r77, %r74, %r75, 8;
	mov.b64 	%rd273, {%r77, %r76};
	add.s64 	%rd274, %rd273, %rd266;
	add.s64 	%rd557, %rd274, %rd268;
	xor.b64  	%rd275, %rd270, %rd557;
	mov.b64 	{%r78, %r79}, %rd275;
	shf.l.wrap.b32 	%r80, %r79, %r78, 16;
	shf.l.wrap.b32 	%r81, %r78, %r79, 16;
	mov.b64 	%rd544, {%r81, %r80};
	add.s64 	%rd547, %rd271, %rd544;
	xor.b64  	%rd276, %rd273, %rd547;
	mov.b64 	{%r82, %r83}, %rd276;
	shf.l.wrap.b32 	%r84, %r82, %r83, 1;
	shf.l.wrap.b32 	%r85, %r83, %r82, 1;
	mov.b64 	%rd554, {%r85, %r84};
	ld.const.u8 	%r86, [%rd542+3];
	mul.wide.u32 	%rd277, %r86, 8;
	add.s64 	%rd278, %rd1, %rd277;
	ld.local.u64 	%rd279, [%rd278];
	ld.const.u8 	%r87, [%rd542+4];
	mul.wide.u32 	%rd280, %r87, 8;
	add.s64 	%rd281, %rd1, %rd280;
	ld.local.u64 	%rd282, [%rd281];
	add.s64 	%rd283, %rd240, %rd279;
	add.s64 	%rd284, %rd283, %rd215;
	xor.b64  	%rd285, %rd197, %rd284;
	mov.b64 	{%r88, %r89}, %rd285;
	mov.b64 	%rd286, {%r89, %r88};
	add.s64 	%rd287, %rd258, %rd286;
	xor.b64  	%rd288, %rd240, %rd287;
	mov.b64 	{%r90, %r91}, %rd288;
	shf.l.wrap.b32 	%r92, %r91, %r90, 8;
	shf.l.wrap.b32 	%r93, %r90, %r91, 8;
	mov.b64 	%rd289, {%r93, %r92};
	add.s64 	%rd290, %rd289, %rd282;
	add.s64 	%rd553, %rd290, %rd284;
	xor.b64  	%rd291, %rd286, %rd553;
	mov.b64 	{%r94, %r95}, %rd291;
	shf.l.wrap.b32 	%r96, %r95, %r94, 16;
	shf.l.wrap.b32 	%r97, %r94, %r95, 16;
	mov.b64 	%rd556, {%r97, %r96};
	add.s64 	%rd543, %rd287, %rd556;
	xor.b64  	%rd292, %rd289, %rd543;
	mov.b64 	{%r98, %r99}, %rd292;
	shf.l.wrap.b32 	%r100, %r98, %r99, 1;
	shf.l.wrap.b32 	%r101, %r99, %r98, 1;
	mov.b64 	%rd550, {%r101, %r100};
	ld.const.u8 	%r102, [%rd542+5];
	mul.wide.u32 	%rd293, %r102, 8;
	add.s64 	%rd294, %rd1, %rd293;
	ld.local.u64 	%rd295, [%rd294];
	ld.const.u8 	%r103, [%rd542+6];
	mul.wide.u32 	%rd296, %r103, 8;
	add.s64 	%rd297, %rd1, %rd296;
	ld.local.u64 	%rd298, [%rd297];
	add.s64 	%rd299, %rd260, %rd295;
	add.s64 	%rd300, %rd299, %rd235;
	xor.b64  	%rd301, %rd217, %rd300;
	mov.b64 	{%r104, %r105}, %rd301;
	mov.b64 	%rd302, {%r105, %r104};
	add.s64 	%rd303, %rd198, %rd302;
	xor.b64  	%rd304, %rd260, %rd303;
	mov.b64 	{%r106, %r107}, %rd304;
	shf.l.wrap.b32 	%r108, %r107, %r106, 8;
	shf.l.wrap.b32 	%r109, %r106, %r107, 8;
	mov.b64 	%rd305, {%r109, %r108};
	add.s64 	%rd306, %rd305, %rd298;
	add.s64 	%rd549, %rd306, %rd300;
	xor.b64  	%rd307, %rd302, %rd549;
	mov.b64 	{%r110, %r111}, %rd307;
	shf.l.wrap.b32 	%r112, %r111, %r110, 16;
	shf.l.wrap.b32 	%r113, %r110, %r111, 16;
	mov.b64 	%rd552, {%r113, %r112};
	add.s64 	%rd555, %rd303, %rd552;
	xor.b64  	%rd308, %rd305, %rd555;
	mov.b64 	{%r114, %r115}, %rd308;
	shf.l.wrap.b32 	%r116, %r114, %r115, 1;
	shf.l.wrap.b32 	%r117, %r115, %r114, 1;
	mov.b64 	%rd546, {%r117, %r116};
	ld.const.u8 	%r118, [%rd542+7];
	mul.wide.u32 	%rd309, %r118, 8;
	add.s64 	%rd310, %rd1, %rd309;
	ld.local.u64 	%rd311, [%rd310];
	ld.const.u8 	%r119, [%rd542+8];
	mul.wide.u32 	%rd312, %r119, 8;
	add.s64 	%rd313, %rd1, %rd312;
	ld.local.u64 	%rd314, [%rd313];
	add.s64 	%rd315, %rd200, %rd311;
	add.s64 	%rd316, %rd315, %rd255;
	xor.b64  	%rd317, %rd237, %rd316;
	mov.b64 	{%r120, %r121}, %rd317;
	mov.b64 	%rd318, {%r121, %r120};
	add.s64 	%rd319, %rd218, %rd318;
	xor.b64  	%rd320, %rd200, %rd319;
	mov.b64 	{%r122, %r123}, %rd320;
	shf.l.wrap.b32 	%r124, %r123, %r122, 8;
	shf.l.wrap.b32 	%r125, %r122, %r123, 8;
	mov.b64 	%rd321, {%r125, %r124};
	add.s64 	%rd322, %rd321, %rd314;
	add.s64 	%rd545, %rd322, %rd316;
	xor.b64  	%rd323, %rd318, %rd545;
	mov.b64 	{%r126, %r127}, %rd323;
	shf.l.wrap.b32 	%r128, %r127, %r126, 16;
	shf.l.wrap.b32 	%r129, %r126, %r127, 16;
	mov.b64 	%rd548, {%r129, %r128};
	add.s64 	%rd551, %rd319, %rd548;
	xor.b64  	%rd324, %rd321, %rd551;
	mov.b64 	{%r130, %r131}, %rd324;
	shf.l.wrap.b32 	%r132, %r130, %r131, 1;
	shf.l.wrap.b32 	%r133, %r131, %r130, 1;
	mov.b64 	%rd558, {%r133, %r132};
	add.s32 	%r263, %r263, 1;
	add.s64 	%rd542, %rd542, 16;
	setp.ne.s32 	%p3, %r263, 12;
	@%p3 bra 	$L__BB0_4;
	xor.b64  	%rd325, %rd557, %rd574;
	xor.b64  	%rd574, %rd325, %rd555;
	xor.b64  	%rd326, %rd553, %rd573;
	xor.b64  	%rd573, %rd326, %rd551;
	xor.b64  	%rd327, %rd549, %rd572;
	xor.b64  	%rd572, %rd327, %rd547;
	xor.b64  	%rd328, %rd545, %rd571;
	xor.b64  	%rd571, %rd328, %rd543;
	xor.b64  	%rd329, %rd558, %rd570;
	xor.b64  	%rd570, %rd329, %rd556;
	xor.b64  	%rd330, %rd554, %rd569;
	xor.b64  	%rd569, %rd330, %rd552;
	xor.b64  	%rd331, %rd550, %rd568;
	xor.b64  	%rd568, %rd331, %rd548;
	xor.b64  	%rd332, %rd546, %rd567;
	xor.b64  	%rd567, %rd332, %rd544;
$L__BB0_6:
	sub.s16 	%rs7, -128, %rs15;
	cvt.u64.u16 	%rd333, %rs7;
	and.b64  	%rd334, %rd333, 255;
	setp.ge.u64 	%p4, %rd579, %rd334;
	@%p4 bra 	$L__BB0_10;
	cvt.u64.u16 	%rd336, %rs15;
	and.b64  	%rd337, %rd336, 255;
	add.s64 	%rd580, %rd580, %rd337;
	mov.b64 	%rd575, 0;
$L__BB0_8:
	ld.param.u64 	%rd520, [_Z10hashKernelPhS_mh_param_1];
	add.s64 	%rd338, %rd578, %rd575;
	cvta.to.global.u64 	%rd339, %rd520;
	add.s64 	%rd340, %rd339, %rd338;
	ld.global.u8 	%rs8, [%rd340];
	add.s64 	%rd341, %rd580, %rd575;
	st.local.u8 	[%rd341], %rs8;
	add.s64 	%rd575, %rd575, 1;
	setp.lt.u64 	%p5, %rd575, %rd579;
	@%p5 bra 	$L__BB0_8;
	cvt.u16.u64 	%rs9, %rd579;
	add.s16 	%rs15, %rs15, %rs9;
	add.s64 	%rd577, %rd579, %rd577;
	setp.lt.u64 	%p6, %rd577, %rd579;
	selp.u64 	%rd343, 1, 0, %p6;
	add.s64 	%rd576, %rd576, %rd343;
	add.s64 	%rd578, %rd579, %rd578;
	mov.b64 	%rd579, 0;
$L__BB0_10:
	setp.ne.s64 	%p7, %rd579, 0;
	@%p7 bra 	$L__BB0_2;
	st.local.v2.u64 	[%rd2], {%rd574, %rd573};
	st.local.v2.u64 	[%rd2+16], {%rd572, %rd571};
	st.local.v2.u64 	[%rd2+32], {%rd570, %rd569};
	st.local.v2.u64 	[%rd2+48], {%rd568, %rd567};
	cvt.u64.u16 	%rd344, %rs15;
	and.b64  	%rd591, %rd344, 255;
	xor.b64  	%rd607, %rd577, 5840696475078001361;
	xor.b64  	%rd603, %rd576, -7276294671716946913;
$L__BB0_12:
	setp.eq.s64 	%p8, %rd591, 128;
	@%p8 bra 	$L__BB0_15;
	add.s64 	%rd110, %rd1, %rd591;
	sub.s64 	%rd111, 128, %rd591;
	mov.b64 	%rd592, 0;
$L__BB0_14:
	add.s64 	%rd346, %rd110, %rd592;
	mov.b16 	%rs10, 0;
	st.local.u8 	[%rd346], %rs10;
	add.s64 	%rd592, %rd592, 1;
	setp.lt.u64 	%p9, %rd592, %rd111;
	@%p9 bra 	$L__BB0_14;
$L__BB0_15:
	mov.u64 	%rd354, SIGMA;
	add.s64 	%rd593, %rd354, 7;
	mov.b32 	%r264, 0;
	mov.b64 	%rd606, 7640891576956012808;
	mov.b64 	%rd602, -4942790177534073029;
	mov.b64 	%rd599, -2270897969802886508;
	mov.b64 	%rd598, 4354685564936845355;
	mov.b64 	%rd595, 6620516959819538809;
	mov.b64 	%rd594, -6534734903238641935;
	mov.u64 	%rd596, %rd571;
	mov.u64 	%rd597, %rd567;
	mov.u64 	%rd600, %rd572;
	mov.u64 	%rd601, %rd568;
	mov.u64 	%rd604, %rd573;
	mov.u64 	%rd605, %rd569;
	mov.u64 	%rd608, %rd574;
	mov.u64 	%rd609, %rd570;
$L__BB0_16:
	ld.const.u8 	%r135, [%rd593+-7];
	mul.wide.u32 	%rd355, %r135, 8;
	add.s64 	%rd356, %rd1, %rd355;
	ld.local.u64 	%rd357, [%rd356];
	ld.const.u8 	%r136, [%rd593+-6];
	mul.wide.u32 	%rd358, %r136, 8;
	add.s64 	%rd359, %rd1, %rd358;
	ld.local.u64 	%rd360, [%rd359];
	add.s64 	%rd361, %rd609, %rd357;
	add.s64 	%rd362, %rd361, %rd608;
	xor.b64  	%rd363, %rd607, %rd362;
	mov.b64 	{%r137, %r138}, %rd363;
	mov.b64 	%rd364, {%r138, %r137};
	add.s64 	%rd365, %rd606, %rd364;
	xor.b64  	%rd366, %rd609, %rd365;
	mov.b64 	{%r139, %r140}, %rd366;
	shf.l.wrap.b32 	%r141, %r140, %r139, 8;
	shf.l.wrap.b32 	%r142, %r139, %r140, 8;
	mov.b64 	%rd367, {%r142, %r141};
	add.s64 	%rd368, %rd367, %rd360;
	add.s64 	%rd369, %rd368, %rd362;
	xor.b64  	%rd370, %rd364, %rd369;
	mov.b64 	{%r143, %r144}, %rd370;
	shf.l.wrap.b32 	%r145, %r144, %r143, 16;
	shf.l.wrap.b32 	%r146, %r143, %r144, 16;
	mov.b64 	%rd371, {%r146, %r145};
	add.s64 	%rd372, %rd365, %rd371;
	xor.b64  	%rd373, %rd367, %rd372;
	mov.b64 	{%r147, %r148}, %rd373;
	shf.l.wrap.b32 	%r149, %r147, %r148, 1;
	shf.l.wrap.b32 	%r150, %r148, %r147, 1;
	mov.b64 	%rd374, {%r150, %r149};
	ld.const.u8 	%r151, [%rd593+-5];
	mul.wide.u32 	%rd375, %r151, 8;
	add.s64 	%rd376, %rd1, %rd375;
	ld.local.u64 	%rd377, [%rd376];
	ld.const.u8 	%r152, [%rd593+-4];
	mul.wide.u32 	%rd378, %r152, 8;
	add.s64 	%rd379, %rd1, %rd378;
	ld.local.u64 	%rd380, [%rd379];
	add.s64 	%rd381, %rd605, %rd377;
	add.s64 	%rd382, %rd381, %rd604;
	xor.b64  	%rd383, %rd603, %rd382;
	mov.b64 	{%r153, %r154}, %rd383;
	mov.b64 	%rd384, {%r154, %r153};
	add.s64 	%rd385, %rd602, %rd384;
	xor.b64  	%rd386, %rd605, %rd385;
	mov.b64 	{%r155, %r156}, %rd386;
	shf.l.wrap.b32 	%r157, %r156, %r155, 8;
	shf.l.wrap.b32 	%r158, %r155, %r156, 8;
	mov.b64 	%rd387, {%r158, %r157};
	add.s64 	%rd388, %rd387, %rd380;
	add.s64 	%rd389, %rd388, %rd382;
	xor.b64  	%rd390, %rd384, %rd389;
	mov.b64 	{%r159, %r160}, %rd390;
	shf.l.wrap.b32 	%r161, %r160, %r159, 16;
	shf.l.wrap.b32 	%r162, %r159, %r160, 16;
	mov.b64 	%rd391, {%r162, %r161};
	add.s64 	%rd392, %rd385, %rd391;
	xor.b64  	%rd393, %rd387, %rd392;
	mov.b64 	{%r163, %r164}, %rd393;
	shf.l.wrap.b32 	%r165, %r163, %r164, 1;
	shf.l.wrap.b32 	%r166, %r164, %r163, 1;
	mov.b64 	%rd394, {%r166, %r165};
	ld.const.u8 	%r167, [%rd593+-3];
	mul.wide.u32 	%rd395, %r167, 8;
	add.s64 	%rd396, %rd1, %rd395;
	ld.local.u64 	%rd397, [%rd396];
	ld.const.u8 	%r168, [%rd593+-2];
	mul.wide.u32 	%rd398, %r168, 8;
	add.s64 	%rd399, %rd1, %rd398;
	ld.local.u64 	%rd400, [%rd399];
	add.s64 	%rd401, %rd601, %rd397;
	add.s64 	%rd402, %rd401, %rd600;
	xor.b64  	%rd403, %rd599, %rd402;
	mov.b64 	{%r169, %r170}, %rd403;
	mov.b64 	%rd404, {%r170, %r169};
	add.s64 	%rd405, %rd598, %rd404;
	xor.b64  	%rd406, %rd601, %rd405;
	mov.b64 	{%r171, %r172}, %rd406;
	shf.l.wrap.b32 	%r173, %r172, %r171, 8;
	shf.l.wrap.b32 	%r174, %r171, %r172, 8;
	mov.b64 	%rd407, {%r174, %r173};
	add.s64 	%rd408, %rd407, %rd400;
	add.s64 	%rd409, %rd408, %rd402;
	xor.b64  	%rd410, %rd404, %rd409;
	mov.b64 	{%r175, %r176}, %rd410;
	shf.l.wrap.b32 	%r177, %r176, %r175, 16;
	shf.l.wrap.b32 	%r178, %r175, %r176, 16;
	mov.b64 	%rd411, {%r178, %r177};
	add.s64 	%rd412, %rd405, %rd411;
	xor.b64  	%rd413, %rd407, %rd412;
	mov.b64 	{%r179, %r180}, %rd413;
	shf.l.wrap.b32 	%r181, %r179, %r180, 1;
	shf.l.wrap.b32 	%r182, %r180, %r179, 1;
	mov.b64 	%rd414, {%r182, %r181};
	ld.const.u8 	%r183, [%rd593+-1];
	mul.wide.u32 	%rd415, %r183, 8;
	add.s64 	%rd416, %rd1, %rd415;
	ld.local.u64 	%rd417, [%rd416];
	ld.const.u8 	%r184, [%rd593];
	mul.wide.u32 	%rd418, %r184, 8;
	add.s64 	%rd419, %rd1, %rd418;
	ld.local.u64 	%rd420, [%rd419];
	add.s64 	%rd421, %rd597, %rd417;
	add.s64 	%rd422, %rd421, %rd596;
	xor.b64  	%rd423, %rd595, %rd422;
	mov.b64 	{%r185, %r186}, %rd423;
	mov.b64 	%rd424, {%r186, %r185};
	add.s64 	%rd425, %rd594, %rd424;
	xor.b64  	%rd426, %rd597, %rd425;
	mov.b64 	{%r187, %r188}, %rd426;
	shf.l.wrap.b32 	%r189, %r188, %r187, 8;
	shf.l.wrap.b32 	%r190, %r187, %r188, 8;
	mov.b64 	%rd427, {%r190, %r189};
	add.s64 	%rd428, %rd427, %rd420;
	add.s64 	%rd429, %rd428, %rd422;
	xor.b64  	%rd430, %rd424, %rd429;
	mov.b64 	{%r191, %r192}, %rd430;
	shf.l.wrap.b32 	%r193, %r192, %r191, 16;
	shf.l.wrap.b32 	%r194, %r191, %r192, 16;
	mov.b64 	%rd431, {%r194, %r193};
	add.s64 	%rd432, %rd425, %rd431;
	xor.b64  	%rd433, %rd427, %rd432;
	mov.b64 	{%r195, %r196}, %rd433;
	shf.l.wrap.b32 	%r197, %r195, %r196, 1;
	shf.l.wrap.b32 	%r198, %r196, %r195, 1;
	mov.b64 	%rd434, {%r198, %r197};
	ld.const.u8 	%r199, [%rd593+1];
	mul.wide.u32 	%rd435, %r199, 8;
	add.s64 	%rd436, %rd1, %rd435;
	ld.local.u64 	%rd437, [%rd436];
	ld.const.u8 	%r200, [%rd593+2];
	mul.wide.u32 	%rd438, %r200, 8;
	add.s64 	%rd439, %rd1, %rd438;
	ld.local.u64 	%rd440, [%rd439];
	add.s64 	%rd441, %rd394, %rd437;
	add.s64 	%rd442, %rd441, %rd369;
	xor.b64  	%rd443, %rd431, %rd442;
	mov.b64 	{%r201, %r202}, %rd443;
	mov.b64 	%rd444, {%r202, %r201};
	add.s64 	%rd445, %rd412, %rd444;
	xor.b64  	%rd446, %rd394, %rd445;
	mov.b64 	{%r203, %r204}, %rd446;
	shf.l.wrap.b32 	%r205, %r204, %r203, 8;
	shf.l.wrap.b32 	%r206, %r203, %r204, 8;
	mov.b64 	%rd447, {%r206, %r205};
	add.s64 	%rd448, %rd447, %rd440;
	add.s64 	%rd608, %rd448, %rd442;
	xor.b64  	%rd449, %rd444, %rd608;
	mov.b64 	{%r207, %r208}, %rd449;
	shf.l.wrap.b32 	%r209, %r208, %r207, 16;
	shf.l.wrap.b32 	%r210, %r207, %r208, 16;
	mov.b64 	%rd595, {%r210, %r209};
	add.s64 	%rd598, %rd445, %rd595;
	xor.b64  	%rd450, %rd447, %rd598;
	mov.b64 	{%r211, %r212}, %rd450;
	shf.l.wrap.b32 	%r213, %r211, %r212, 1;
	shf.l.wrap.b32 	%r214, %r212, %r211, 1;
	mov.b64 	%rd605, {%r214, %r213};
	ld.const.u8 	%r215, [%rd593+3];
	mul.wide.u32 	%rd451, %r215, 8;
	add.s64 	%rd452, %rd1, %rd451;
	ld.local.u64 	%rd453, [%rd452];
	ld.const.u8 	%r216, [%rd593+4];
	mul.wide.u32 	%rd454, %r216, 8;
	add.s64 	%rd455, %rd1, %rd454;
	ld.local.u64 	%rd456, [%rd455];
	add.s64 	%rd457, %rd414, %rd453;
	add.s64 	%rd458, %rd457, %rd389;
	xor.b64  	%rd459, %rd371, %rd458;
	mov.b64 	{%r217, %r218}, %rd459;
	mov.b64 	%rd460, {%r218, %r217};
	add.s64 	%rd461, %rd432, %rd460;
	xor.b64  	%rd462, %rd414, %rd461;
	mov.b64 	{%r219, %r220}, %rd462;
	shf.l.wrap.b32 	%r221, %r220, %r219, 8;
	shf.l.wrap.b32 	%r222, %r219, %r220, 8;
	mov.b64 	%rd463, {%r222, %r221};
	add.s64 	%rd464, %rd463, %rd456;
	add.s64 	%rd604, %rd464, %rd458;
	xor.b64  	%rd465, %rd460, %rd604;
	mov.b64 	{%r223, %r224}, %rd465;
	shf.l.wrap.b32 	%r225, %r224, %r223, 16;
	shf.l.wrap.b32 	%r226, %r223, %r224, 16;
	mov.b64 	%rd607, {%r226, %r225};
	add.s64 	%rd594, %rd461, %rd607;
	xor.b64  	%rd466, %rd463, %rd594;
	mov.b64 	{%r227, %r228}, %rd466;
	shf.l.wrap.b32 	%r229, %r227, %r228, 1;
	shf.l.wrap.b32 	%r230, %r228, %r227, 1;
	mov.b64 	%rd601, {%r230, %r229};
	ld.const.u8 	%r231, [%rd593+5];
	mul.wide.u32 	%rd467, %r231, 8;
	add.s64 	%rd468, %rd1, %rd467;
	ld.local.u64 	%rd469, [%rd468];
	ld.const.u8 	%r232, [%rd593+6];
	mul.wide.u32 	%rd470, %r232, 8;
	add.s64 	%rd471, %rd1, %rd470;
	ld.local.u64 	%rd472, [%rd471];
	add.s64 	%rd473, %rd434, %rd469;
	add.s64 	%rd474, %rd473, %rd409;
	xor.b64  	%rd475, %rd391, %rd474;
	mov.b64 	{%r233, %r234}, %rd475;
	mov.b64 	%rd476, {%r234, %r233};
	add.s64 	%rd477, %rd372, %rd476;
	xor.b64  	%rd478, %rd434, %rd477;
	mov.b64 	{%r235, %r236}, %rd478;
	shf.l.wrap.b32 	%r237, %r236, %r235, 8;
	shf.l.wrap.b32 	%r238, %r235, %r236, 8;
	mov.b64 	%rd479, {%r238, %r237};
	add.s64 	%rd480, %rd479, %rd472;
	add.s64 	%rd600, %rd480, %rd474;
	xor.b64  	%rd481, %rd476, %rd600;
	mov.b64 	{%r239, %r240}, %rd481;
	shf.l.wrap.b32 	%r241, %r240, %r239, 16;
	shf.l.wrap.b32 	%r242, %r239, %r240, 16;
	mov.b64 	%rd603, {%r242, %r241};
	add.s64 	%rd606, %rd477, %rd603;
	xor.b64  	%rd482, %rd479, %rd606;
	mov.b64 	{%r243, %r244}, %rd482;
	shf.l.wrap.b32 	%r245, %r243, %r244, 1;
	shf.l.wrap.b32 	%r246, %r244, %r243, 1;
	mov.b64 	%rd597, {%r246, %r245};
	ld.const.u8 	%r247, [%rd593+7];
	mul.wide.u32 	%rd483, %r247, 8;
	add.s64 	%rd484, %rd1, %rd483;
	ld.local.u64 	%rd485, [%rd484];
	ld.const.u8 	%r248, [%rd593+8];
	mul.wide.u32 	%rd486, %r248, 8;
	add.s64 	%rd487, %rd1, %rd486;
	ld.local.u64 	%rd488, [%rd487];
	add.s64 	%rd489, %rd374, %rd485;
	add.s64 	%rd490, %rd489, %rd429;
	xor.b64  	%rd491, %rd411, %rd490;
	mov.b64 	{%r249, %r250}, %rd491;
	mov.b64 	%rd492, {%r250, %r249};
	add.s64 	%rd493, %rd392, %rd492;
	xor.b64  	%rd494, %rd374, %rd493;
	mov.b64 	{%r251, %r252}, %rd494;
	shf.l.wrap.b32 	%r253, %r252, %r251, 8;
	shf.l.wrap.b32 	%r254, %r251, %r252, 8;
	mov.b64 	%rd495, {%r254, %r253};
	add.s64 	%rd496, %rd495, %rd488;
	add.s64 	%rd596, %rd496, %rd490;
	xor.b64  	%rd497, %rd492, %rd596;
	mov.b64 	{%r255, %r256}, %rd497;
	shf.l.wrap.b32 	%r257, %r256, %r255, 16;
	shf.l.wrap.b32 	%r258, %r255, %r256, 16;
	mov.b64 	%rd599, {%r258, %r257};
	add.s64 	%rd602, %rd493, %rd599;
	xor.b64  	%rd498, %rd495, %rd602;
	mov.b64 	{%r259, %r260}, %rd498;
	shf.l.wrap.b32 	%r261, %r259, %r260, 1;
	shf.l.wrap.b32 	%r262, %r260, %r259, 1;
	mov.b64 	%rd609, {%r262, %r261};
	add.s32 	%r264, %r264, 1;
	add.s64 	%rd593, %rd593, 16;
	setp.ne.s32 	%p10, %r264, 12;
	@%p10 bra 	$L__BB0_16;
	ld.param.u8 	%rs12, [_Z10hashKernelPhS_mh_param_3];
	xor.b64  	%rd499, %rd608, %rd574;
	xor.b64  	%rd500, %rd499, %rd606;
	xor.b64  	%rd501, %rd604, %rd573;
	xor.b64  	%rd502, %rd501, %rd602;
	st.local.v2.u64 	[%rd2], {%rd500, %rd502};
	xor.b64  	%rd503, %rd600, %rd572;
	xor.b64  	%rd504, %rd503, %rd598;
	xor.b64  	%rd505, %rd596, %rd571;
	xor.b64  	%rd506, %rd505, %rd594;
	st.local.v2.u64 	[%rd2+16], {%rd504, %rd506};
	xor.b64  	%rd507, %rd609, %rd570;
	xor.b64  	%rd508, %rd507, %rd607;
	xor.b64  	%rd509, %rd605, %rd569;
	xor.b64  	%rd510, %rd509, %rd603;
	st.local.v2.u64 	[%rd2+32], {%rd508, %rd510};
	xor.b64  	%rd511, %rd601, %rd568;
	xor.b64  	%rd512, %rd511, %rd599;
	xor.b64  	%rd513, %rd597, %rd567;
	xor.b64  	%rd514, %rd513, %rd595;
	st.local.v2.u64 	[%rd2+48], {%rd512, %rd514};
	setp.eq.s16 	%p11, %rs12, 0;
	@%p11 bra 	$L__BB0_20;
	ld.param.u64 	%rd519, [_Z10hashKernelPhS_mh_param_0];
	cvta.to.global.u64 	%rd148, %rd519;
	mov.b64 	%rd610, 0;
$L__BB0_19:
	ld.param.u8 	%rs13, [_Z10hashKernelPhS_mh_param_3];
	add.s64 	%rd516, %rd2, %rd610;
	ld.local.u8 	%rs11, [%rd516];
	add.s64 	%rd517, %rd148, %rd610;
	st.global.u8 	[%rd517], %rs11;
	add.s64 	%rd610, %rd610, 1;
	cvt.u64.u16 	%rd518, %rs13;
	setp.lt.u64 	%p12, %rd610, %rd518;
	@%p12 bra 	$L__BB0_19;
$L__BB0_20:
	ret;

}


// ===== COMPILED SASS (sm_100) =====

	.target	sm_100

	.elftype	@"ET_EXEC"


//--------------------- .note.nv.tkinfo           --------------------------
	.section	.note.nv.tkinfo,"",@"SHT_NOTE"
	.sectionflags	@"SHF_NOTE_NV_TKINFO"
	.tkinfo
        /*0018*/ 	.word	0x00000002
        /*0030*/ 	.string	""
        /*0030*/ 	.string	"ptxas"
        /*0030*/ 	.string	"Cuda compilation tools, release 13.0, V13.0.88"
        /*0030*/ 	.string	"Build cuda_13.0.r13.0/compiler.36424714_0"
        /*0030*/ 	.string	"-arch sm_100 -m 64 "



//--------------------- .note.nv.cuinfo           --------------------------
	.section	.note.nv.cuinfo,"",@"SHT_NOTE"
	.sectionflags	@"SHF_NOTE_NV_CUINFO"
        /*0018*/ 	.short	0x0002
        /*001a*/ 	.short	0x0064
        /*001c*/ 	.short	0x0082
	.zero		2


//--------------------- .nv.info                  --------------------------
	.section	.nv.info,"",@"SHT_CUDA_INFO"
	.align	4


	//----- nvinfo : EIATTR_REGCOUNT
	.align		4
        /*0000*/ 	.byte	0x04, 0x2f
        /*0002*/ 	.short	(.L_2 - .L_1)
	.align		4
.L_1:
        /*0004*/ 	.word	index@(_Z10hashKernelPhS_mh)
        /*0008*/ 	.word	0x00000046


	//----- nvinfo : EIATTR_FRAME_SIZE
	.align		4
.L_2:
        /*000c*/ 	.byte	0x04, 0x11
        /*000e*/ 	.short	(.L_4 - .L_3)
	.align		4
.L_3:
        /*0010*/ 	.word	index@(_Z10hashKernelPhS_mh)
        /*0014*/ 	.word	0x000000c0


	//----- nvinfo : EIATTR_MIN_STACK_SIZE
	.align		4
.L_4:
        /*0018*/ 	.byte	0x04, 0x12
        /*001a*/ 	.short	(.L_6 - .L_5)
	.align		4
.L_5:
        /*001c*/ 	.word	index@(_Z10hashKernelPhS_mh)
        /*0020*/ 	.word	0x000000c0
.L_6:


//--------------------- .nv.compat                --------------------------
	.section	.nv.compat,"",@"SHT_CUDA_COMPAT_INFO"
	.align	4
        /*0000*/ 	.byte	0x02, 0x09, 0x00, 0x00, 0x02, 0x02, 0x01, 0x00, 0x02, 0x05, 0x05, 0x00, 0x03, 0x07, 0x01, 0x01
        /*0010*/ 	.byte	0x02, 0x03, 0x00, 0x00, 0x02, 0x06, 0x01, 0x00, 0x04, 0x0b, 0x08, 0x00, 0x09, 0x00, 0x00, 0x00
        /*0020*/ 	.byte	0x00, 0x00, 0x00, 0x00


//--------------------- .nv.info._Z10hashKernelPhS_mh --------------------------
	.section	.nv.info._Z10hashKernelPhS_mh,"",@"SHT_CUDA_INFO"
	.sectionflags	@""
	.align	4


	//----- nvinfo : EIATTR_CUDA_API_VERSION
	.align		4
        /*0000*/ 	.byte	0x04, 0x37
        /*0002*/ 	.short	(.L_8 - .L_7)
.L_7:
        /*0004*/ 	.word	0x00000082


	//----- nvinfo : EIATTR_KPARAM_INFO
	.align		4
.L_8:
        /*0008*/ 	.byte	0x04, 0x17
        /*000a*/ 	.short	(.L_10 - .L_9)
.L_9:
        /*000c*/ 	.word	0x00000000
        /*0010*/ 	.short	0x0003
        /*0012*/ 	.short	0x0018
        /*0014*/ 	.byte	0x00, 0xf0, 0x05, 0x00


	//----- nvinfo : EIATTR_KPARAM_INFO
	.align		4
.L_10:
        /*0018*/ 	.byte	0x04, 0x17
        /*001a*/ 	.short	(.L_12 - .L_11)
.L_11:
        /*001c*/ 	.word	0x00000000
        /*0020*/ 	.short	0x0002
        /*0022*/ 	.short	0x0010
        /*0024*/ 	.byte	0x00, 0xf0, 0x21, 0x00


	//----- nvinfo : EIATTR_KPARAM_INFO
	.align		4
.L_12:
        /*0028*/ 	.byte	0x04, 0x17
        /*002a*/ 	.short	(.L_14 - .L_13)
.L_13:
        /*002c*/ 	.word	0x00000000
        /*0030*/ 	.short	0x0001
        /*0032*/ 	.short	0x0008
        /*0034*/ 	.byte	0x00, 0xf5, 0x21, 0x00


	//----- nvinfo : EIATTR_KPARAM_INFO
	.align		4
.L_14:
        /*0038*/ 	.byte	0x04, 0x17
        /*003a*/ 	.short	(.L_16 - .L_15)
.L_15:
        /*003c*/ 	.word	0x00000000
        /*0040*/ 	.short	0x0000
        /*0042*/ 	.short	0x0000
        /*0044*/ 	.byte	0x00, 0xf5, 0x21, 0x00


	//----- nvinfo : EIATTR_SPARSE_MMA_MASK
	.align		4
.L_16:
        /*0048*/ 	.byte	0x03, 0x50
        /*004a*/ 	.short	0x0000


	//----- nvinfo : EIATTR_MAXREG_COUNT
	.align		4
        /*004c*/ 	.byte	0x03, 0x1b
        /*004e*/ 	.short	0x00ff


	//----- nvinfo : EIATTR_MERCURY_ISA_VERSION
	.align		4
        /*0050*/ 	.byte	0x03, 0x5f
        /*0052*/ 	.short	0x0101


	//----- nvinfo : EIATTR_VRC_CTA_INIT_COUNT
	.align		4
        /*0054*/ 	.byte	0x02, 0x4a
	.zero		1
	.zero		1


	//----- nvinfo : EIATTR_EXIT_INSTR_OFFSETS
	.align		4
        /*0058*/ 	.byte	0x04, 0x1c
        /*005a*/ 	.short	(.L_18 - .L_17)


	//   ....[0]....
.L_17:
        /*005c*/ 	.word	0x00003360


	//   ....[1]....
        /*0060*/ 	.word	0x00003440


	//----- nvinfo : EIATTR_CBANK_PARAM_SIZE
	.align		4
.L_18:
        /*0064*/ 	.byte	0x03, 0x19
        /*0066*/ 	.short	0x0019


	//----- nvinfo : EIATTR_PARAM_CBANK
	.align		4
        /*0068*/ 	.byte	0x04, 0x0a
        /*006a*/ 	.short	(.L_20 - .L_19)
	.align		4
.L_19:
        /*006c*/ 	.word	index@(.nv.constant0._Z10hashKernelPhS_mh)
        /*0070*/ 	.short	0x0380
        /*0072*/ 	.short	0x0019


	//----- nvinfo : EIATTR_SW_WAR
	.align		4
.L_20:
        /*0074*/ 	.byte	0x04, 0x36
        /*0076*/ 	.short	(.L_22 - .L_21)
.L_21:
        /*0078*/ 	.word	0x00000008
.L_22:


//--------------------- .nv.callgraph             --------------------------
	.section	.nv.callgraph,"",@"SHT_CUDA_CALLGRAPH"
	.align	4
	.sectionentsize	8
	.align		4
        /*0000*/ 	.word	0x00000000
	.align		4
        /*0004*/ 	.word	0xffffffff
	.align		4
        /*0008*/ 	.word	0x00000000
	.align		4
        /*000c*/ 	.word	0xfffffffe
	.align		4
        /*0010*/ 	.word	0x00000000
	.align		4
        /*0014*/ 	.word	0xfffffffd
	.align		4
        /*0018*/ 	.word	0x00000000
	.align		4
        /*001c*/ 	.word	0xfffffffc


//--------------------- .nv.constant3             --------------------------
	.section	.nv.constant3,"a",@progbits
.nv.constant3:
	.type		SIGMA,@object
	.size		SIGMA,(.L_0 - SIGMA)
SIGMA:
        /*0000*/ 	.byte	0x00, 0x01, 0x02, 0x03, 0x04, 0x05, 0x06, 0x07, 0x08, 0x09, 0x0a, 0x0b, 0x0c, 0x0d, 0x0e, 0x0f
        /* <DEDUP_REMOVED lines=11> */
.L_0:


//--------------------- .text._Z10hashKernelPhS_mh --------------------------
	.section	.text._Z10hashKernelPhS_mh,"ax",@progbits
	.align	128
        .global         _Z10hashKernelPhS_mh
        .type           _Z10hashKernelPhS_mh,@function
        .size           _Z10hashKernelPhS_mh,(.L_x_13 - _Z10hashKernelPhS_mh)
        .other          _Z10hashKernelPhS_mh,@"STO_CUDA_ENTRY STV_DEFAULT"
_Z10hashKernelPhS_mh:
.text._Z10hashKernelPhS_mh:
[----:B------:R-:W0:Y:S01]  /*0000*/  LDC R1, c[0x0][0x37c] ;  /* 0x0000df00ff017b82 */ /* 0x000e220000000800 */
[----:B------:R-:W1:Y:S01]  /*0010*/  LDCU.U8 UR4, c[0x0][0x398] ;  /* 0x00007300ff0477ac */ /* 0x000e620008000000 */
[----:B0-----:R-:W-:Y:S02]  /*0020*/  VIADD R1, R1, 0xffffff40 ;  /* 0xffffff4001017836 */ /* 0x001fe40000000000 */
[----:B------:R-:W-:Y:S01]  /*0030*/  IMAD.MOV.U32 R8, RZ, RZ, -0x16b07d5 ;  /* 0xfe94f82bff087424 */ /* 0x000fe200078e00ff */
[----:B------:R-:W0:Y:S01]  /*0040*/  LDCU.64 UR6, c[0x0][0x390] ;  /* 0x00007200ff0677ac */ /* 0x000e220008000a00 */
[----:B------:R-:W-:Y:S01]  /*0050*/  IMAD.MOV.U32 R9, RZ, RZ, 0x3c6ef372 ;  /* 0x3c6ef372ff097424 */ /* 0x000fe200078e00ff */
[----:B------:R-:W-:Y:S01]  /*0060*/  STL.128 [R1+0x40], RZ ;  /* 0x000040ff01007387 */ /* 0x000fe20000100c00 */
[----:B------:R-:W-:Y:S01]  /*0070*/  IMAD.MOV.U32 R10, RZ, RZ, 0x5f1d36f1 ;  /* 0x5f1d36f1ff0a7424 */ /* 0x000fe200078e00ff */
[----:B------:R-:W-:Y:S01]  /*0080*/  R2UR UR9, R1 ;  /* 0x00000000010972ca */ /* 0x000fe200000e0000 */
[----:B------:R-:W-:Y:S01]  /*0090*/  IMAD.MOV.U32 R11, RZ, RZ, -0x5ab00ac6 ;  /* 0xa54ff53aff0b7424 */ /* 0x000fe200078e00ff */
[----:B------:R-:W-:Y:S01]  /*00a0*/  STL.128 [R1+0x50], RZ ;  /* 0x000050ff01007387 */ /* 0x000fe20000100c00 */
[----:B------:R-:W-:Y:S01]  /*00b0*/  IMAD.MOV.U32 R6, RZ, RZ, -0x7b3558c5 ;  /* 0x84caa73bff067424 */ /* 0x000fe200078e00ff */
[----:B------:R-:W2:Y:S01]  /*00c0*/  LDCU.64 UR14, c[0x0][0x358] ;  /* 0x00006b00ff0e77ac */ /* 0x000ea20008000a00 */
[----:B------:R-:W-:Y:S01]  /*00d0*/  IMAD.MOV.U32 R7, RZ, RZ, -0x4498517b ;  /* 0xbb67ae85ff077424 */ /* 0x000fe200078e00ff */
[----:B------:R-:W-:Y:S01]  /*00e0*/  STL.128 [R1+0x10], R8 ;  /* 0x0000100801007387 */ /* 0x000fe20000100c00 */
[----:B------:R-:W-:-:S02]  /*00f0*/  IMAD.MOV.U32 R5, RZ, RZ, 0x6a09e667 ;  /* 0x6a09e667ff057424 */ /* 0x000fc400078e00ff */
[----:B------:R-:W-:Y:S01]  /*0100*/  IMAD.MOV.U32 R12, RZ, RZ, -0x52197d2f ;  /* 0xade682d1ff0c7424 */ /* 0x000fe200078e00ff */
[----:B-1----:R-:W-:Y:S01]  /*0110*/  ULOP3.LUT UR4, UR4, 0xf2bdc908, URZ, 0x3c, !UPT ;  /* 0xf2bdc90804047892 */ /* 0x002fe2000f8e3cff */
[----:B------:R-:W-:Y:S01]  /*0120*/  STL.128 [R1+0x60], RZ ;  /* 0x000060ff01007387 */ /* 0x000fe20000100c00 */
[----:B------:R-:W-:Y:S01]  /*0130*/  IMAD.MOV.U32 R13, RZ, RZ, 0x510e527f ;  /* 0x510e527fff0d7424 */ /* 0x000fe200078e00ff */
[----:B------:R-:W-:Y:S01]  /*0140*/  UIADD3 UR9, UPT, UPT, UR9, 0x40, URZ ;  /* 0x0000004009097890 */ /* 0x000fe2000fffe0ff */
[----:B------:R-:W-:Y:S01]  /*0150*/  IMAD.MOV.U32 R14, RZ, RZ, 0x2b3e6c1f ;  /* 0x2b3e6c1fff0e7424 */ /* 0x000fe200078e00ff */
[----:B------:R-:W-:Y:S01]  /*0160*/  STL.128 [R1+0x70], RZ ;  /* 0x000070ff01007387 */ /* 0x000fe20000100c00 */
[----:B------:R-:W-:Y:S01]  /*0170*/  IMAD.U32 R4, RZ, RZ, UR4 ;  /* 0x00000004ff047e24 */ /* 0x000fe2000f8e00ff */
[----:B0-----:R-:W-:Y:S01]  /*0180*/  UISETP.NE.U32.AND UP0, UPT, UR6, URZ, UPT ;  /* 0x000000ff0600728c */ /* 0x001fe2000bf05070 */
[----:B------:R-:W-:Y:S01]  /*0190*/  IMAD.MOV.U32 R15, RZ, RZ, -0x64fa9774 ;  /* 0x9b05688cff0f7424 */ /* 0x000fe200078e00ff */
[----:B------:R-:W-:Y:S01]  /*01a0*/  STL.128 [R1+0x80], RZ ;  /* 0x000080ff01007387 */ /* 0x000fe20000100c00 */
[----:B------:R-:W-:Y:S01]  /*01b0*/  IMAD.MOV.U32 R16, RZ, RZ, -0x4be4295 ;  /* 0xfb41bd6bff107424 */ /* 0x000fe200078e00ff */
[----:B------:R-:W-:Y:S01]  /*01c0*/  UISETP.NE.AND.EX UP0, UPT, UR7, URZ, UPT, UP0 ;  /* 0x000000ff0700728c */ /* 0x000fe2000bf05300 */
[----:B------:R-:W-:Y:S01]  /*01d0*/  IMAD.MOV.U32 R17, RZ, RZ, 0x1f83d9ab ;  /* 0x1f83d9abff117424 */ /* 0x000fe200078e00ff */
[----:B------:R-:W-:Y:S01]  /*01e0*/  STL.128 [R1], R4 ;  /* 0x0000000401007387 */ /* 0x000fe20000100c00 */
[----:B------:R-:W-:-:S02]  /*01f0*/  IMAD.MOV.U32 R18, RZ, RZ, 0x137e2179 ;  /* 0x137e2179ff127424 */ /* 0x000fc400078e00ff */
[----:B------:R-:W-:Y:S01]  /*0200*/  IMAD.MOV.U32 R19, RZ, RZ, 0x5be0cd19 ;  /* 0x5be0cd19ff137424 */ /* 0x000fe200078e00ff */
[----:B------:R-:W-:Y:S01]  /*0210*/  STL.128 [R1+0x90], RZ ;  /* 0x000090ff01007387 */ /* 0x000fe20000100c00 */
[----:B------:R-:W-:Y:S02]  /*0220*/  IMAD.MOV.U32 R0, RZ, RZ, 0x5f1d36f1 ;  /* 0x5f1d36f1ff007424 */ /* 0x000fe400078e00ff */
[----:B------:R-:W-:Y:S01]  /*0230*/  IMAD.MOV.U32 R2, RZ, RZ, -0x5ab00ac6 ;  /* 0xa54ff53aff027424 */ /* 0x000fe200078e00ff */
[----:B------:R-:W-:Y:S01]  /*0240*/  STL.128 [R1+0xa0], RZ ;  /* 0x0000a0ff01007387 */ /* 0x000fe20000100c00 */
[----:B------:R-:W-:Y:S02]  /*0250*/  IMAD.MOV.U32 R3, RZ, RZ, -0x16b07d5 ;  /* 0xfe94f82bff037424 */ /* 0x000fe400078e00ff */
[----:B------:R-:W-:Y:S01]  /*0260*/  IMAD.MOV.U32 R20, RZ, RZ, 0x1f83d9ab ;  /* 0x1f83d9abff147424 */ /* 0x000fe200078e00ff */
[----:B------:R-:W-:Y:S01]  /*0270*/  STL.128 [R1+0xb0], RZ ;  /* 0x0000b0ff01007387 */ /* 0x000fe20000100c00 */
[----:B------:R-:W-:-:S02]  /*0280*/  IMAD.MOV.U32 R21, RZ, RZ, 0x6a09e667 ;  /* 0x6a09e667ff157424 */ /* 0x000fc400078e00ff */
[----:B------:R-:W-:Y:S01]  /*0290*/  IMAD.MOV.U32 R22, RZ, RZ, -0x7b3558c5 ;  /* 0x84caa73bff167424 */ /* 0x000fe200078e00ff */
[----:B------:R0:W-:Y:S01]  /*02a0*/  STL.128 [R1+0x20], R12 ;  /* 0x0000200c01007387 */ /* 0x0001e20000100c00 */
[----:B------:R-:W-:Y:S02]  /*02b0*/  IMAD.MOV.U32 R23, RZ, RZ, -0x4498517b ;  /* 0xbb67ae85ff177424 */ /* 0x000fe400078e00ff */
[----:B------:R-:W-:Y:S01]  /*02c0*/  IMAD.MOV.U32 R25, RZ, RZ, RZ ;  /* 0x000000ffff197224 */ /* 0x000fe200078e00ff */
[----:B------:R1:W-:Y:S01]  /*02d0*/  STL.128 [R1+0x30], R16 ;  /* 0x0000301001007387 */ /* 0x0003e20000100c00 */
[----:B------:R-:W-:Y:S02]  /*02e0*/  IMAD.MOV.U32 R37, RZ, RZ, 0x2b3e6c1f ;  /* 0x2b3e6c1fff257424 */ /* 0x000fe400078e00ff */
[----:B------:R-:W-:Y:S02]  /*02f0*/  IMAD.MOV.U32 R29, RZ, RZ, -0x64fa9774 ;  /* 0x9b05688cff1d7424 */ /* 0x000fe400078e00ff */
[----:B------:R-:W-:-:S02]  /*0300*/  IMAD.MOV.U32 R49, RZ, RZ, -0x52197d2f ;  /* 0xade682d1ff317424 */ /* 0x000fc400078e00ff */
[----:B------:R-:W-:Y:S02]  /*0310*/  IMAD.MOV.U32 R54, RZ, RZ, 0x510e527f ;  /* 0x510e527fff367424 */ /* 0x000fe400078e00ff */
[----:B------:R-:W-:Y:S02]  /*0320*/  IMAD.U32 R24, RZ, RZ, UR4 ;  /* 0x00000004ff187e24 */ /* 0x000fe4000f8e00ff */
[----:B0-----:R-:W-:Y:S02]  /*0330*/  IMAD.MOV.U32 R12, RZ, RZ, 0x3c6ef372 ;  /* 0x3c6ef372ff0c7424 */ /* 0x001fe400078e00ff */
[----:B------:R-:W-:Y:S02]  /*0340*/  IMAD.MOV.U32 R13, RZ, RZ, 0x2b3e6c1f ;  /* 0x2b3e6c1fff0d7424 */ /* 0x000fe400078e00ff */
[----:B------:R-:W-:Y:S02]  /*0350*/  IMAD.MOV.U32 R14, RZ, RZ, -0x64fa9774 ;  /* 0x9b05688cff0e7424 */ /* 0x000fe400078e00ff */
[----:B------:R-:W-:-:S02]  /*0360*/  IMAD.MOV.U32 R15, RZ, RZ, -0x52197d2f ;  /* 0xade682d1ff0f7424 */ /* 0x000fc400078e00ff */
[----:B-1----:R-:W-:Y:S02]  /*0370*/  IMAD.MOV.U32 R16, RZ, RZ, 0x510e527f ;  /* 0x510e527fff107424 */ /* 0x002fe400078e00ff */
[----:B------:R-:W-:Y:S02]  /*0380*/  IMAD.MOV.U32 R17, RZ, RZ, 0x137e2179 ;  /* 0x137e2179ff117424 */ /* 0x000fe400078e00ff */
[----:B------:R-:W-:Y:S02]  /*0390*/  IMAD.MOV.U32 R18, RZ, RZ, 0x5be0cd19 ;  /* 0x5be0cd19ff127424 */ /* 0x000fe400078e00ff */
[----:B------:R-:W-:Y:S01]  /*03a0*/  IMAD.MOV.U32 R19, RZ, RZ, -0x4be4295 ;  /* 0xfb41bd6bff137424 */ /* 0x000fe200078e00ff */
[----:B--2---:R-:W-:Y:S06]  /*03b0*/  BRA.U !UP0, `(.L_x_0) ;  /* 0x0000001908847547 */ /* 0x004fec000b800000 */
[----:B------:R-:W-:Y:S01]  /*03c0*/  PRMT R25, RZ, 0x7610, R25 ;  /* 0x00007610ff197816 */ /* 0x000fe20000000019 */
[----:B------:R-:W-:Y:S01]  /*03d0*/  IMAD.MOV.U32 R22, RZ, RZ, -0x7b3558c5 ;  /* 0x84caa73bff167424 */ /* 0x000fe200078e00ff */
[----:B------:R-:W-:Y:S01]  /*03e0*/  CS2R R26, SRZ ;  /* 0x00000000001a7805 */ /* 0x000fe2000001ff00 */
[----:B------:R-:W-:Y:S01]  /*03f0*/  IMAD.MOV.U32 R23, RZ, RZ, -0x4498517b ;  /* 0xbb67ae85ff177424 */ /* 0x000fe200078e00ff */
[----:B------:R-:W-:Y:S01]  /*0400*/  CS2R R28, SRZ ;  /* 0x00000000001c7805 */ /* 0x000fe2000001ff00 */
[----:B------:R-:W-:Y:S01]  /*0410*/  IMAD.MOV.U32 R3, RZ, RZ, -0x16b07d5 ;  /* 0xfe94f82bff037424 */ /* 0x000fe200078e00ff */
[----:B------:R-:W0:Y:S01]  /*0420*/  LDCU.64 UR4, c[0x0][0x390] ;  /* 0x00007200ff0477ac */ /* 0x000e220008000a00 */
[----:B------:R-:W-:Y:S02]  /*0430*/  IMAD.MOV.U32 R12, RZ, RZ, 0x3c6ef372 ;  /* 0x3c6ef372ff0c7424 */ /* 0x000fe400078e00ff */
[----:B------:R-:W-:Y:S01]  /*0440*/  IMAD.MOV.U32 R0, RZ, RZ, 0x5f1d36f1 ;  /* 0x5f1d36f1ff007424 */ /* 0x000fe200078e00ff */
[----:B------:R-:W-:Y:S01]  /*0450*/  UMOV UR7, URZ ;  /* 0x000000ff00077c82 */ /* 0x000fe20008000000 */
[----:B------:R-:W-:Y:S01]  /*0460*/  IMAD.MOV.U32 R2, RZ, RZ, -0x5ab00ac6 ;  /* 0xa54ff53aff027424 */ /* 0x000fe200078e00ff */
[----:B------:R-:W-:Y:S01]  /*0470*/  UMOV UR8, URZ ;  /* 0x000000ff00087c82 */ /* 0x000fe20008000000 */
[----:B------:R-:W-:-:S02]  /*0480*/  IMAD.MOV.U32 R15, RZ, RZ, -0x52197d2f ;  /* 0xade682d1ff0f7424 */ /* 0x000fc400078e00ff */
[----:B------:R-:W-:Y:S02]  /*0490*/  IMAD.MOV.U32 R16, RZ, RZ, 0x510e527f ;  /* 0x510e527fff107424 */ /* 0x000fe400078e00ff */
[----:B------:R-:W-:Y:S02]  /*04a0*/  IMAD.MOV.U32 R13, RZ, RZ, 0x2b3e6c1f ;  /* 0x2b3e6c1fff0d7424 */ /* 0x000fe400078e00ff */
[----:B------:R-:W-:Y:S02]  /*04b0*/  IMAD.MOV.U32 R14, RZ, RZ, -0x64fa9774 ;  /* 0x9b05688cff0e7424 */ /* 0x000fe400078e00ff */
[----:B------:R-:W-:Y:S02]  /*04c0*/  IMAD.MOV.U32 R19, RZ, RZ, -0x4be4295 ;  /* 0xfb41bd6bff137424 */ /* 0x000fe400078e00ff */
[----:B------:R-:W-:Y:S02]  /*04d0*/  IMAD.MOV.U32 R20, RZ, RZ, 0x1f83d9ab ;  /* 0x1f83d9abff147424 */ /* 0x000fe400078e00ff */
[----:B------:R-:W-:-:S02]  /*04e0*/  IMAD.MOV.U32 R17, RZ, RZ, 0x137e2179 ;  /* 0x137e2179ff117424 */ /* 0x000fc400078e00ff */
[----:B------:R-:W-:Y:S02]  /*04f0*/  IMAD.MOV.U32 R18, RZ, RZ, 0x5be0cd19 ;  /* 0x5be0cd19ff127424 */ /* 0x000fe400078e00ff */
[----:B0-----:R-:W-:-:S07]  /*0500*/  IMAD.U32 R6, RZ, RZ, UR9 ;  /* 0x00000009ff067e24 */ /* 0x001fce000f8e00ff */
.L_x_6:
[----:B------:R-:W-:-:S13]  /*0510*/  LOP3.LUT P0, RZ, R25, 0xff, RZ, 0xc0, !PT ;  /* 0x000000ff19ff7812 */ /* 0x000fda000780c0ff */
[----:B------:R-:W-:Y:S05]  /*0520*/  @P0 BRA `(.L_x_1) ;  /* 0x0000001000580947 */ /* 0x000fea0003800000 */
[----:B------:R-:W-:Y:S01]  /*0530*/  LOP3.LUT R43, R26, 0xade682d1, RZ, 0x3c, !PT ;  /* 0xade682d11a2b7812 */ /* 0x000fe200078e3cff */
[----:B------:R-:W-:Y:S01]  /*0540*/  IMAD.MOV.U32 R48, RZ, RZ, -0xc4336f8 ;  /* 0xf3bcc908ff307424 */ /* 0x000fe200078e00ff */
[----:B------:R-:W-:Y:S01]  /*0550*/  LOP3.LUT R44, R27, 0x510e527f, RZ, 0x3c, !PT ;  /* 0x510e527f1b2c7812 */ /* 0x000fe200078e3cff */
[----:B------:R-:W-:Y:S01]  /*0560*/  IMAD.MOV.U32 R49, RZ, RZ, 0x6a09e667 ;  /* 0x6a09e667ff317424 */ /* 0x000fe200078e00ff */
[----:B------:R-:W-:Y:S01]  /*0570*/  LOP3.LUT R58, R28, 0x2b3e6c1f, RZ, 0x3c, !PT ;  /* 0x2b3e6c1f1c3a7812 */ /* 0x000fe200078e3cff */
[----:B------:R-:W-:Y:S01]  /*0580*/  IMAD.MOV.U32 R50, RZ, RZ, -0x7b3558c5 ;  /* 0x84caa73bff327424 */ /* 0x000fe200078e00ff */
[----:B------:R-:W-:Y:S01]  /*0590*/  LOP3.LUT R45, R29, 0x9b05688c, RZ, 0x3c, !PT ;  /* 0x9b05688c1d2d7812 */ /* 0x000fe200078e3cff */
[----:B------:R-:W-:Y:S01]  /*05a0*/  IMAD.MOV.U32 R51, RZ, RZ, -0x4498517b ;  /* 0xbb67ae85ff337424 */ /* 0x000fe200078e00ff */
[----:B------:R-:W-:Y:S01]  /*05b0*/  UMOV UR13, 0x7 ;  /* 0x00000007000d7882 */ /* 0x000fe20000000000 */
[----:B------:R-:W-:Y:S01]  /*05c0*/  IMAD.MOV.U32 R37, RZ, RZ, -0x4be4295 ;  /* 0xfb41bd6bff257424 */ /* 0x000fe200078e00ff */
[----:B------:R-:W-:Y:S01]  /*05d0*/  UMOV UR6, URZ ;  /* 0x000000ff00067c82 */ /* 0x000fe20008000000 */
[----:B------:R-:W-:-:S02]  /*05e0*/  IMAD.MOV.U32 R36, RZ, RZ, 0x1f83d9ab ;  /* 0x1f83d9abff247424 */ /* 0x000fc400078e00ff */
[----:B------:R-:W-:Y:S02]  /*05f0*/  IMAD.MOV.U32 R39, RZ, RZ, -0x16b07d5 ;  /* 0xfe94f82bff277424 */ /* 0x000fe400078e00ff */
[----:B------:R-:W-:Y:S02]  /*0600*/  IMAD.MOV.U32 R40, RZ, RZ, 0x3c6ef372 ;  /* 0x3c6ef372ff287424 */ /* 0x000fe400078e00ff */
[----:B------:R-:W-:Y:S02]  /*0610*/  IMAD.MOV.U32 R8, RZ, RZ, 0x137e2179 ;  /* 0x137e2179ff087424 */ /* 0x000fe400078e00ff */
[----:B------:R-:W-:Y:S02]  /*0620*/  IMAD.MOV.U32 R47, RZ, RZ, 0x5be0cd19 ;  /* 0x5be0cd19ff2f7424 */ /* 0x000fe400078e00ff */
[----:B------:R-:W-:Y:S02]  /*0630*/  IMAD.MOV.U32 R41, RZ, RZ, 0x5f1d36f1 ;  /* 0x5f1d36f1ff297424 */ /* 0x000fe400078e00ff */
[----:B------:R-:W-:-:S02]  /*0640*/  IMAD.MOV.U32 R42, RZ, RZ, -0x5ab00ac6 ;  /* 0xa54ff53aff2a7424 */ /* 0x000fc400078e00ff */
[----:B------:R-:W-:Y:S02]  /*0650*/  IMAD.MOV.U32 R11, RZ, RZ, R0 ;  /* 0x000000ffff0b7224 */ /* 0x000fe400078e0000 */
[----:B------:R-:W-:Y:S02]  /*0660*/  IMAD.MOV.U32 R35, RZ, RZ, R2 ;  /* 0x000000ffff237224 */ /* 0x000fe400078e0002 */
[----:B------:R-:W-:Y:S02]  /*0670*/  IMAD.MOV.U32 R46, RZ, RZ, R17 ;  /* 0x000000ffff2e7224 */ /* 0x000fe400078e0011 */
[----:B------:R-:W-:Y:S02]  /*0680*/  IMAD.MOV.U32 R38, RZ, RZ, R18 ;  /* 0x000000ffff267224 */ /* 0x000fe400078e0012 */
[----:B------:R-:W-:Y:S02]  /*0690*/  IMAD.MOV.U32 R33, RZ, RZ, R3 ;  /* 0x000000ffff217224 */ /* 0x000fe400078e0003 */
[----:B------:R-:W-:-:S02]  /*06a0*/  IMAD.MOV.U32 R10, RZ, RZ, R12 ;  /* 0x000000ffff0a7224 */ /* 0x000fc400078e000c */
        /* <DEDUP_REMOVED lines=9> */
[----:B------:R-:W-:-:S07]  /*0740*/  IMAD.MOV.U32 R30, RZ, RZ, R16 ;  /* 0x000000ffff1e7224 */ /* 0x000fce00078e0010 */
.L_x_2:
[----:B------:R-:W0:Y:S01]  /*0750*/  LDCU.U8 UR10, c[0x3][UR13+-0x7] ;  /* 0x00ffff200d0a77ac */ /* 0x000e220008000000 */
[----:B------:R-:W1:Y:S01]  /*0760*/  LDCU.U8 UR11, c[0x3][UR13+-0x5] ;  /* 0x00ffff600d0b77ac */ /* 0x000e620008000000 */
[----:B0-----:R-:W-:-:S09]  /*0770*/  ULEA UR10, UR10, UR9, 0x3 ;  /* 0x000000090a0a7291 */ /* 0x001fd2000f8e18ff */
[----:B------:R-:W2:Y:S01]  /*0780*/  LDL.64 R54, [UR10] ;  /* 0x0000000aff367983 */ /* 0x000ea20008100a00 */
[----:B-1----:R-:W-:Y:S01]  /*0790*/  ULEA UR11, UR11, UR9, 0x3 ;  /* 0x000000090b0b7291 */ /* 0x002fe2000f8e18ff */
[----:B------:R-:W0:Y:S08]  /*07a0*/  LDCU.U8 UR10, c[0x3][UR13+-0x6] ;  /* 0x00ffff400d0a77ac */ /* 0x000e300008000000 */
[----:B------:R-:W3:Y:S01]  /*07b0*/  LDL.64 R62, [UR11] ;  /* 0x0000000bff3e7983 */ /* 0x000ee20008100a00 */
[----:B0-----:R-:W-:-:S09]  /*07c0*/  ULEA UR10, UR10, UR9, 0x3 ;  /* 0x000000090a0a7291 */ /* 0x001fd2000f8e18ff */
[----:B------:R-:W4:Y:S02]  /*07d0*/  LDL.64 R56, [UR10] ;  /* 0x0000000aff387983 */ /* 0x000f240008100a00 */
[----:B------:R-:W0:Y:S02]  /*07e0*/  LDCU.U8 UR10, c[0x3][UR13+-0x4] ;  /* 0x00ffff800d0a77ac */ /* 0x000e240008000000 */
[----:B0-----:R-:W-:-:S09]  /*07f0*/  ULEA UR10, UR10, UR9, 0x3 ;  /* 0x000000090a0a7291 */ /* 0x001fd2000f8e18ff */
[----:B------:R-:W5:Y:S02]  /*0800*/  LDL.64 R60, [UR10] ;  /* 0x0000000aff3c7983 */ /* 0x000f640008100a00 */
[----:B------:R-:W0:Y:S01]  /*0810*/  LDCU.U8 UR10, c[0x3][UR13+-0x3] ;  /* 0x00ffffa00d0a77ac */ /* 0x000e220008000000 */
[----:B------:R-:W1:Y:S01]  /*0820*/  LDCU.U8 UR11, c[0x3][UR13+-0x2] ;  /* 0x00ffffc00d0b77ac */ /* 0x000e620008000000 */
[----:B0-----:R-:W-:-:S09]  /*0830*/  ULEA UR10, UR10, UR9, 0x3 ;  /* 0x000000090a0a7291 */ /* 0x001fd2000f8e18ff */
[----:B------:R-:W5:Y:S02]  /*0840*/  LDL.64 R64, [UR10] ;  /* 0x0000000aff407983 */ /* 0x000f640008100a00 */
[----:B------:R-:W0:Y:S01]  /*0850*/  LDCU.U8 UR10, c[0x3][UR13+-0x1] ;  /* 0x00ffffe00d0a77ac */ /* 0x000e220008000000 */
[----:B-1----:R-:W-:Y:S02]  /*0860*/  ULEA UR11, UR11, UR9, 0x3 ;  /* 0x000000090b0b7291 */ /* 0x002fe4000f8e18ff */
[----:B0-----:R-:W-:Y:S01]  /*0870*/  ULEA UR10, UR10, UR9, 0x3 ;  /* 0x000000090a0a7291 */ /* 0x001fe2000f8e18ff */
[----:B--2---:R-:W-:-:S04]  /*0880*/  IADD3 R5, P0, P1, R5, R31, R54 ;  /* 0x0000001f05057210 */ /* 0x004fc8000791e036 */
[----:B------:R-:W-:-:S04]  /*0890*/  IADD3.X R4, PT, PT, R4, R30, R55, P0, P1 ;  /* 0x0000001e04047210 */ /* 0x000fc800007e2437 */
[----:B------:R-:W-:Y:S02]  /*08a0*/  LOP3.LUT R55, R44, R4, RZ, 0x3c, !PT ;  /* 0x000000042c377212 */ /* 0x000fe400078e3cff */
[----:B------:R-:W-:Y:S02]  /*08b0*/  LOP3.LUT R43, R43, R5, RZ, 0x3c, !PT ;  /* 0x000000052b2b7212 */ /* 0x000fe400078e3cff */
[----:B------:R-:W-:-:S05]  /*08c0*/  IADD3 R48, P0, PT, R48, R55, RZ ;  /* 0x0000003730307210 */ /* 0x000fca0007f1e0ff */
[----:B------:R-:W-:Y:S01]  /*08d0*/  IMAD.X R49, R49, 0x1, R43, P0 ;  /* 0x0000000131317824 */ /* 0x000fe200000e062b */
[----:B------:R-:W-:Y:S02]  /*08e0*/  LOP3.LUT R44, R31, R48, RZ, 0x3c, !PT ;  /* 0x000000301f2c7212 */ /* 0x000fe400078e3cff */
[----:B---3--:R-:W-:Y:S02]  /*08f0*/  IADD3 R54, P0, P1, R52, R7, R62 ;  /* 0x0000000734367210 */ /* 0x008fe4000791e03e */
[----:B------:R-:W-:Y:S02]  /*0900*/  LOP3.LUT R59, R30, R49, RZ, 0x3c, !PT ;  /* 0x000000311e3b7212 */ /* 0x000fe400078e3cff */
[----:B------:R-:W-:Y:S02]  /*0910*/  IADD3.X R53, PT, PT, R53, R34, R63, P0, P1 ;  /* 0x0000002235357210 */ /* 0x000fe400007e243f */
[----:B------:R-:W-:Y:S01]  /*0920*/  SHF.L.W.U32.HI R30, R44, 0x8, R59 ;  /* 0x000000082c1e7819 */ /* 0x000fe20000010e3b */
[----:B------:R-:W2:Y:S01]  /*0930*/  LDL.64 R62, [UR11] ;  /* 0x0000000bff3e7983 */ /* 0x000ea20008100a00 */
[----:B------:R-:W-:-:S02]  /*0940*/  SHF.L.W.U32.HI R31, R59, 0x8, R44 ;  /* 0x000000083b1f7819 */ /* 0x000fc40000010e2c */
[----:B----4-:R-:W-:Y:S02]  /*0950*/  IADD3 R52, P0, P1, R5, R30, R56 ;  /* 0x0000001e05347210 */ /* 0x010fe4000791e038 */
[----:B------:R-:W-:Y:S02]  /*0960*/  LOP3.LUT R56, R45, R53, RZ, 0x3c, !PT ;  /* 0x000000352d387212 */ /* 0x000fe400078e3cff */
[----:B------:R-:W-:Y:S02]  /*0970*/  IADD3.X R44, PT, PT, R4, R31, R57, P0, P1 ;  /* 0x0000001f042c7210 */ /* 0x000fe400007e2439 */
[----:B------:R-:W-:Y:S02]  /*0980*/  LOP3.LUT R58, R58, R54, RZ, 0x3c, !PT ;  /* 0x000000363a3a7212 */ /* 0x000fe400078e3cff */
[----:B------:R-:W-:-:S05]  /*0990*/  IADD3 R50, P0, PT, R50, R56, RZ ;  /* 0x0000003832327210 */ /* 0x000fca0007f1e0ff */
[----:B------:R-:W-:Y:S01]  /*09a0*/  IMAD.X R51, R51, 0x1, R58, P0 ;  /* 0x0000000133337824 */ /* 0x000fe200000e063a */
[----:B------:R-:W-:-:S04]  /*09b0*/  LOP3.LUT R4, R7, R50, RZ, 0x3c, !PT ;  /* 0x0000003207047212 */ /* 0x000fc800078e3cff */
[----:B------:R-:W-:-:S04]  /*09c0*/  LOP3.LUT R7, R34, R51, RZ, 0x3c, !PT ;  /* 0x0000003322077212 */ /* 0x000fc800078e3cff */
[----:B------:R-:W-:Y:S02]  /*09d0*/  SHF.L.W.U32.HI R5, R7, 0x8, R4 ;  /* 0x0000000807057819 */ /* 0x000fe40000010e04 */
[----:B------:R-:W-:-:S04]  /*09e0*/  SHF.L.W.U32.HI R4, R4, 0x8, R7 ;  /* 0x0000000804047819 */ /* 0x000fc80000010e07 */
[----:B-----5:R-:W-:-:S04]  /*09f0*/  IADD3 R34, P0, P1, R54, R4, R60 ;  /* 0x0000000436227210 */ /* 0x020fc8000791e03c */
[----:B------:R-:W-:Y:S02]  /*0a00*/  IADD3.X R45, PT, PT, R53, R5, R61, P0, P1 ;  /* 0x00000005352d7210 */ /* 0x000fe400007e243d */
[----:B------:R-:W3:Y:S01]  /*0a10*/  LDL.64 R60, [UR10] ;  /* 0x0000000aff3c7983 */ /* 0x000ee20008100a00 */
[----:B------:R-:W0:Y:S01]  /*0a20*/  LDCU.U8 UR10, c[0x3][UR13] ;  /* 0x00c000000d0a77ac */ /* 0x000e220008000000 */
[----:B------:R-:W1:Y:S01]  /*0a30*/  LDCU.U8 UR11, c[0x3][UR13+0x1] ;  /* 0x00c000200d0b77ac */ /* 0x000e620008000000 */
[----:B------:R-:W-:-:S04]  /*0a40*/  IADD3 R57, P0, P1, R33, R32, R64 ;  /* 0x0000002021397210 */ /* 0x000fc8000791e040 */
[----:B------:R-:W-:-:S04]  /*0a50*/  IADD3.X R7, PT, PT, R10, R9, R65, P0, P1 ;  /* 0x000000090a077210 */ /* 0x000fc800007e2441 */
[----:B------:R-:W-:Y:S02]  /*0a60*/  LOP3.LUT R53, R36, R7, RZ, 0x3c, !PT ;  /* 0x0000000724357212 */ /* 0x000fe400078e3cff */
[----:B------:R-:W-:Y:S02]  /*0a70*/  LOP3.LUT R54, R37, R57, RZ, 0x3c, !PT ;  /* 0x0000003925367212 */ /* 0x000fe400078e3cff */
[----:B------:R-:W-:Y:S01]  /*0a80*/  IADD3 R39, P0, PT, R39, R53, RZ ;  /* 0x0000003527277210 */ /* 0x000fe20007f1e0ff */
[----:B0-----:R-:W-:-:S04]  /*0a90*/  ULEA UR10, UR10, UR9, 0x3 ;  /* 0x000000090a0a7291 */ /* 0x001fc8000f8e18ff */
[----:B------:R-:W-:Y:S01]  /*0aa0*/  IMAD.X R40, R40, 0x1, R54, P0 ;  /* 0x0000000128287824 */ /* 0x000fe200000e0636 */
[----:B------:R-:W-:-:S04]  /*0ab0*/  LOP3.LUT R33, R32, R39, RZ, 0x3c, !PT ;  /* 0x0000002720217212 */ /* 0x000fc800078e3cff */
[----:B------:R-:W-:Y:S01]  /*0ac0*/  LOP3.LUT R32, R9, R40, RZ, 0x3c, !PT ;  /* 0x0000002809207212 */ /* 0x000fe200078e3cff */
[----:B------:R-:W4:Y:S01]  /*0ad0*/  LDL.64 R64, [UR10] ;  /* 0x0000000aff407983 */ /* 0x000f220008100a00 */
[----:B------:R-:W0:Y:S02]  /*0ae0*/  LDCU.U8 UR12, c[0x3][UR13+0x3] ;  /* 0x00c000600d0c77ac */ /* 0x000e240008000000 */
[----:B------:R-:W-:Y:S02]  /*0af0*/  SHF.L.W.U32.HI R10, R33, 0x8, R32 ;  /* 0x00000008210a7819 */ /* 0x000fe40000010e20 */
[----:B------:R-:W-:Y:S01]  /*0b00*/  SHF.L.W.U32.HI R33, R32, 0x8, R33 ;  /* 0x0000000820217819 */ /* 0x000fe20000010e21 */
[----:B-1----:R-:W-:Y:S01]  /*0b10*/  ULEA UR11, UR11, UR9, 0x3 ;  /* 0x000000090b0b7291 */ /* 0x002fe2000f8e18ff */
[----:B------:R-:W-:Y:S01]  /*0b20*/  LOP3.LUT R58, R58, R45, RZ, 0x3c, !PT ;  /* 0x0000002d3a3a7212 */ /* 0x000fe200078e3cff */
[----:B0-----:R-:W-:Y:S01]  /*0b30*/  ULEA UR12, UR12, UR9, 0x3 ;  /* 0x000000090c0c7291 */ /* 0x001fe2000f8e18ff */
[----:B--2---:R-:W-:-:S04]  /*0b40*/  IADD3 R37, P0, P1, R57, R10, R62 ;  /* 0x0000000a39257210 */ /* 0x004fc8000791e03e */
[----:B------:R-:W-:Y:S02]  /*0b50*/  IADD3.X R36, PT, PT, R7, R33, R63, P0, P1 ;  /* 0x0000002107247210 */ /* 0x000fe400007e243f */
[----:B------:R-:W-:Y:S02]  /*0b60*/  LOP3.LUT R7, R56, R34, RZ, 0x3c, !PT ;  /* 0x0000002238077212 */ /* 0x000fe400078e3cff */
[----:B---3--:R-:W-:-:S04]  /*0b70*/  IADD3 R62, P0, P1, R11, R46, R60 ;  /* 0x0000002e0b3e7210 */ /* 0x008fc8000791e03c */
[----:B------:R-:W-:Y:S02]  /*0b80*/  IADD3.X R57, PT, PT, R35, R38, R61, P0, P1 ;  /* 0x0000002623397210 */ /* 0x000fe400007e243d */
[----:B------:R-:W2:Y:S01]  /*0b90*/  LDL.64 R60, [UR11] ;  /* 0x0000000bff3c7983 */ /* 0x000ea20008100a00 */
[----:B------:R-:W-:Y:S02]  /*0ba0*/  SHF.L.W.U32.HI R11, R7, 0x10, R58 ;  /* 0x00000010070b7819 */ /* 0x000fe40000010e3a */
[----:B------:R-:W-:Y:S02]  /*0bb0*/  SHF.L.W.U32.HI R7, R58, 0x10, R7 ;  /* 0x000000103a077819 */ /* 0x000fe40000010e07 */
[----:B------:R-:W3:Y:S01]  /*0bc0*/  LDL.64 R58, [UR12] ;  /* 0x0000000cff3a7983 */ /* 0x000ee20008100a00 */
[----:B------:R-:W-:-:S05]  /*0bd0*/  IADD3 R50, P0, PT, R11, R50, RZ ;  /* 0x000000320b327210 */ /* 0x000fca0007f1e0ff */
[----:B------:R-:W-:Y:S01]  /*0be0*/  IMAD.X R51, R7, 0x1, R51, P0 ;  /* 0x0000000107337824 */ /* 0x000fe200000e0633 */
[----:B------:R-:W-:-:S04]  /*0bf0*/  LOP3.LUT R9, R4, R50, RZ, 0x3c, !PT ;  /* 0x0000003204097212 */ /* 0x000fc800078e3cff */
[----:B------:R-:W-:Y:S02]  /*0c00*/  LOP3.LUT R32, R5, R51, RZ, 0x3c, !PT ;  /* 0x0000003305207212 */ /* 0x000fe400078e3cff */
[----:B------:R-:W-:Y:S02]  /*0c10*/  LOP3.LUT R54, R54, R36, RZ, 0x3c, !PT ;  /* 0x0000002436367212 */ /* 0x000fe400078e3cff */
[----:B------:R-:W-:Y:S02]  /*0c20*/  SHF.L.W.U32.HI R4, R9, 0x1, R32 ;  /* 0x0000000109047819 */ /* 0x000fe40000010e20 */
[----:B------:R-:W-:Y:S02]  /*0c30*/  SHF.L.W.U32.HI R5, R32, 0x1, R9 ;  /* 0x0000000120057819 */ /* 0x000fe40000010e09 */
[----:B------:R-:W-:Y:S02]  /*0c40*/  LOP3.LUT R9, R53, R37, RZ, 0x3c, !PT ;  /* 0x0000002535097212 */ /* 0x000fe400078e3cff */
[----:B------:R-:W-:-:S02]  /*0c50*/  LOP3.LUT R53, R47, R57, RZ, 0x3c, !PT ;  /* 0x000000392f357212 */ /* 0x000fc400078e3cff */
[----:B------:R-:W-:Y:S02]  /*0c60*/  SHF.L.W.U32.HI R32, R54, 0x10, R9 ;  /* 0x0000001036207819 */ /* 0x000fe40000010e09 */
[----:B------:R-:W-:Y:S02]  /*0c70*/  SHF.L.W.U32.HI R9, R9, 0x10, R54 ;  /* 0x0000001009097819 */ /* 0x000fe40000010e36 */
[----:B------:R-:W-:Y:S02]  /*0c80*/  LOP3.LUT R56, R8, R62, RZ, 0x3c, !PT ;  /* 0x0000003e08387212 */ /* 0x000fe400078e3cff */
[----:B------:R-:W-:Y:S01]  /*0c90*/  IADD3 R54, P0, PT, R41, R53, RZ ;  /* 0x0000003529367210 */ /* 0x000fe20007f1e0ff */
[----:B------:R-:W0:Y:S04]  /*0ca0*/  LDCU.U8 UR10, c[0x3][UR13+0x5] ;  /* 0x00c000a00d0a77ac */ /* 0x000e280008000000 */
[----:B------:R-:W-:Y:S01]  /*0cb0*/  IMAD.X R42, R42, 0x1, R56, P0 ;  /* 0x000000012a2a7824 */ /* 0x000fe200000e0638 */
[----:B------:R-:W-:Y:S01]  /*0cc0*/  LOP3.LUT R46, R46, R54, RZ, 0x3c, !PT ;  /* 0x000000362e2e7212 */ /* 0x000fe200078e3cff */
[----:B------:R-:W1:Y:S03]  /*0cd0*/  LDCU.U8 UR11, c[0x3][UR13+0x7] ;  /* 0x00c000e00d0b77ac */ /* 0x000e660008000000 */
[----:B------:R-:W-:-:S04]  /*0ce0*/  LOP3.LUT R41, R38, R42, RZ, 0x3c, !PT ;  /* 0x0000002a26297212 */ /* 0x000fc800078e3cff */
[----:B------:R-:W-:Y:S02]  /*0cf0*/  SHF.L.W.U32.HI R35, R46, 0x8, R41 ;  /* 0x000000082e237819 */ /* 0x000fe40000010e29 */
[----:B------:R-:W-:Y:S02]  /*0d00*/  SHF.L.W.U32.HI R46, R41, 0x8, R46 ;  /* 0x00000008292e7819 */ /* 0x000fe40000010e2e */
[----:B----4-:R-:W-:Y:S01]  /*0d10*/  IADD3 R41, P0, P1, R62, R35, R64 ;  /* 0x000000233e297210 */ /* 0x010fe2000791e040 */
[----:B0-----:R-:W-:-:S03]  /*0d20*/  ULEA UR10, UR10, UR9, 0x3 ;  /* 0x000000090a0a7291 */ /* 0x001fc6000f8e18ff */
[----:B------:R-:W-:Y:S02]  /*0d30*/  IADD3.X R38, PT, PT, R57, R46, R65, P0, P1 ;  /* 0x0000002e39267210 */ /* 0x000fe400007e2441 */
[----:B------:R-:W-:Y:S01]  /*0d40*/  IADD3 R39, P0, PT, R9, R39, RZ ;  /* 0x0000002709277210 */ /* 0x000fe20007f1e0ff */
[----:B-1----:R-:W-:Y:S01]  /*0d50*/  ULEA UR11, UR11, UR9, 0x3 ;  /* 0x000000090b0b7291 */ /* 0x002fe2000f8e18ff */
[----:B------:R-:W-:Y:S02]  /*0d60*/  LOP3.LUT R55, R55, R52, RZ, 0x3c, !PT ;  /* 0x0000003437377212 */ /* 0x000fe400078e3cff */
[----:B------:R-:W4:Y:S01]  /*0d70*/  LDL.64 R62, [UR10] ;  /* 0x0000000aff3e7983 */ /* 0x000f220008100a00 */
[----:B------:R-:W-:Y:S01]  /*0d80*/  IMAD.X R40, R32, 0x1, R40, P0 ;  /* 0x0000000120287824 */ /* 0x000fe200000e0628 */
[----:B------:R-:W-:-:S04]  /*0d90*/  LOP3.LUT R10, R10, R39, RZ, 0x3c, !PT ;  /* 0x000000270a0a7212 */ /* 0x000fc800078e3cff */
[----:B------:R-:W-:Y:S01]  /*0da0*/  LOP3.LUT R33, R33, R40, RZ, 0x3c, !PT ;  /* 0x0000002821217212 */ /* 0x000fe200078e3cff */
[----:B------:R-:W0:Y:S01]  /*0db0*/  LDCU.U8 UR10, c[0x3][UR13+0x2] ;  /* 0x00c000400d0a77ac */ /* 0x000e220008000000 */
[----:B------:R-:W-:Y:S01]  /*0dc0*/  LOP3.LUT R53, R53, R41, RZ, 0x3c, !PT ;  /* 0x0000002935357212 */ /* 0x000fe200078e3cff */
[----:B0-----:R-:W-:Y:S01]  /*0dd0*/  ULEA UR10, UR10, UR9, 0x3 ;  /* 0x000000090a0a7291 */ /* 0x001fe2000f8e18ff */
[----:B--2---:R-:W-:Y:S02]  /*0de0*/  IADD3 R52, P1, P2, R52, R5, R60 ;  /* 0x0000000534347210 */ /* 0x004fe40007a3e03c */
[----:B------:R-:W-:Y:S02]  /*0df0*/  LOP3.LUT R60, R43, R44, RZ, 0x3c, !PT ;  /* 0x0000002c2b3c7212 */ /* 0x000fe400078e3cff */
[----:B------:R-:W-:Y:S02]  /*0e00*/  IADD3.X R47, PT, PT, R44, R4, R61, P1, P2 ;  /* 0x000000042c2f7210 */ /* 0x000fe40000fe443d */
[----:B------:R-:W-:-:S02]  /*0e10*/  SHF.L.W.U32.HI R43, R33, 0x1, R10 ;  /* 0x00000001212b7819 */ /* 0x000fc40000010e0a */
[----:B------:R-:W-:Y:S02]  /*0e20*/  SHF.L.W.U32.HI R44, R10, 0x1, R33 ;  /* 0x000000010a2c7819 */ /* 0x000fe40000010e21 */
[----:B------:R-:W-:Y:S02]  /*0e30*/  SHF.L.W.U32.HI R8, R60, 0x10, R55 ;  /* 0x000000103c087819 */ /* 0x000fe40000010e37 */
[----:B------:R-:W-:Y:S02]  /*0e40*/  SHF.L.W.U32.HI R10, R55, 0x10, R60 ;  /* 0x00000010370a7819 */ /* 0x000fe40000010e3c */
[----:B------:R-:W2:Y:S01]  /*0e50*/  LDL.64 R60, [UR11] ;  /* 0x0000000bff3c7983 */ /* 0x000ea20008100a00 */
[----:B---3--:R-:W-:-:S04]  /*0e60*/  IADD3 R34, P0, P1, R34, R43, R58 ;  /* 0x0000002b22227210 */ /* 0x008fc8000791e03a */
[----:B------:R-:W-:Y:S02]  /*0e70*/  IADD3.X R33, PT, PT, R45, R44, R59, P0, P1 ;  /* 0x0000002c2d217210 */ /* 0x000fe400007e243b */
[----:B------:R-:W-:Y:S02]  /*0e80*/  IADD3 R48, P0, PT, R10, R48, RZ ;  /* 0x000000300a307210 */ /* 0x000fe40007f1e0ff */
[----:B------:R-:W-:-:S03]  /*0e90*/  LOP3.LUT R58, R56, R38, RZ, 0x3c, !PT ;  /* 0x00000026383a7212 */ /* 0x000fc600078e3cff */
[----:B------:R-:W-:Y:S01]  /*0ea0*/  IMAD.X R49, R8, 0x1, R49, P0 ;  /* 0x0000000108317824 */ /* 0x000fe200000e0631 */
[----:B------:R-:W-:Y:S02]  /*0eb0*/  SHF.L.W.U32.HI R56, R58, 0x10, R53 ;  /* 0x000000103a387819 */ /* 0x000fe40000010e35 */
[----:B------:R-:W-:Y:S02]  /*0ec0*/  SHF.L.W.U32.HI R53, R53, 0x10, R58 ;  /* 0x0000001035357819 */ /* 0x000fe40000010e3a */
[----:B------:R-:W-:Y:S02]  /*0ed0*/  LOP3.LUT R58, R31, R49, RZ, 0x3c, !PT ;  /* 0x000000311f3a7212 */ /* 0x000fe400078e3cff */
[----:B------:R-:W-:-:S04]  /*0ee0*/  LOP3.LUT R55, R30, R48, RZ, 0x3c, !PT ;  /* 0x000000301e377212 */ /* 0x000fc800078e3cff */
[----:B------:R-:W-:Y:S02]  /*0ef0*/  SHF.L.W.U32.HI R30, R55, 0x1, R58 ;  /* 0x00000001371e7819 */ /* 0x000fe40000010e3a */
[----:B------:R-:W-:Y:S02]  /*0f00*/  SHF.L.W.U32.HI R31, R58, 0x1, R55 ;  /* 0x000000013a1f7819 */ /* 0x000fe40000010e37 */
[----:B------:R-:W3:Y:S01]  /*0f10*/  LDL.64 R58, [UR10] ;  /* 0x0000000aff3a7983 */ /* 0x000ee20008100a00 */
[----:B------:R-:W-:-:S05]  /*0f20*/  IADD3 R45, P0, PT, R53, R54, RZ ;  /* 0x00000036352d7210 */ /* 0x000fca0007f1e0ff */
[----:B------:R-:W-:Y:S01]  /*0f30*/  IMAD.X R42, R56, 0x1, R42, P0 ;  /* 0x00000001382a7824 */ /* 0x000fe200000e062a */
[----:B------:R-:W-:-:S04]  /*0f40*/  LOP3.LUT R35, R35, R45, RZ, 0x3c, !PT ;  /* 0x0000002d23237212 */ /* 0x000fc800078e3cff */
[----:B------:R-:W-:-:S04]  /*0f50*/  LOP3.LUT R46, R46, R42, RZ, 0x3c, !PT ;  /* 0x0000002a2e2e7212 */ /* 0x000fc800078e3cff */
[----:B------:R-:W-:Y:S02]  /*0f60*/  SHF.L.W.U32.HI R55, R46, 0x1, R35 ;  /* 0x000000012e377819 */ /* 0x000fe40000010e23 */
[----:B------:R-:W-:Y:S02]  /*0f70*/  SHF.L.W.U32.HI R54, R35, 0x1, R46 ;  /* 0x0000000123367819 */ /* 0x000fe40000010e2e */
[----:B----4-:R-:W-:Y:S02]  /*0f80*/  IADD3 R35, P0, P1, R37, R55, R62 ;  /* 0x0000003725237210 */ /* 0x010fe4000791e03e */
[----:B------:R-:W-:Y:S02]  /*0f90*/  LOP3.LUT R46, R56, R47, RZ, 0x3c, !PT ;  /* 0x0000002f382e7212 */ /* 0x000fe400078e3cff */
[----:B------:R-:W-:Y:S01]  /*0fa0*/  IADD3.X R36, PT, PT, R36, R54, R63, P0, P1 ;  /* 0x0000003624247210 */ /* 0x000fe200007e243f */
[----:B------:R-:W0:Y:S01]  /*0fb0*/  LDCU.U8 UR10, c[0x3][UR13+0x4] ;  /* 0x00c000800d0a77ac */ /* 0x000e220008000000 */
[----:B------:R-:W1:Y:S02]  /*0fc0*/  LDCU.U8 UR11, c[0x3][UR13+0x6] ;  /* 0x00c000c00d0b77ac */ /* 0x000e640008000000 */
[----:B------:R-:W-:Y:S01]  /*0fd0*/  LOP3.LUT R57, R7, R36, RZ, 0x3c, !PT ;  /* 0x0000002407397212 */ /* 0x000fe200078e3cff */
[----:B0-----:R-:W-:-:S02]  /*0fe0*/  ULEA UR10, UR10, UR9, 0x3 ;  /* 0x000000090a0a7291 */ /* 0x001fc4000f8e18ff */
[----:B-1----:R-:W-:-:S09]  /*0ff0*/  ULEA UR11, UR11, UR9, 0x3 ;  /* 0x000000090b0b7291 */ /* 0x002fd2000f8e18ff */
[----:B------:R-:W4:Y:S01]  /*1000*/  LDL.64 R62, [UR11] ;  /* 0x0000000bff3e7983 */ /* 0x000f220008100a00 */
[----:B--2---:R-:W-:Y:S02]  /*1010*/  IADD3 R37, P0, P1, R41, R31, R60 ;  /* 0x0000001f29257210 */ /* 0x004fe4000791e03c */
[----:B------:R-:W-:Y:S02]  /*1020*/  LOP3.LUT R41, R53, R52, RZ, 0x3c, !PT ;  /* 0x0000003435297212 */ /* 0x000fe400078e3cff */
[----:B------:R-:W-:Y:S02]  /*1030*/  IADD3.X R38, PT, PT, R38, R30, R61, P0, P1 ;  /* 0x0000001e26267210 */ /* 0x000fe400007e243d */
[----:B------:R-:W-:Y:S02]  /*1040*/  IADD3 R39, P0, PT, R46, R39, RZ ;  /* 0x000000272e277210 */ /* 0x000fe40007f1e0ff */
[----:B------:R-:W-:-:S03]  /*1050*/  LOP3.LUT R46, R8, R33, RZ, 0x3c, !PT ;  /* 0x00000021082e7212 */ /* 0x000fc600078e3cff */
[----:B------:R-:W-:Y:S01]  /*1060*/  IMAD.X R40, R41, 0x1, R40, P0 ;  /* 0x0000000129287824 */ /* 0x000fe200000e0628 */
[----:B------:R-:W-:Y:S02]  /*1070*/  IADD3 R41, P0, PT, R46, R45, RZ ;  /* 0x0000002d2e297210 */ /* 0x000fe40007f1e0ff */
[----:B------:R-:W-:Y:S02]  /*1080*/  LOP3.LUT R45, R10, R34, RZ, 0x3c, !PT ;  /* 0x000000220a2d7212 */ /* 0x000fe400078e3cff */
[----:B------:R-:W-:-:S03]  /*1090*/  LOP3.LUT R4, R4, R40, RZ, 0x3c, !PT ;  /* 0x0000002804047212 */ /* 0x000fc600078e3cff */
[----:B------:R-:W-:Y:S01]  /*10a0*/  IMAD.X R42, R45, 0x1, R42, P0 ;  /* 0x000000012d2a7824 */ /* 0x000fe200000e062a */
[----:B------:R-:W-:Y:S02]  /*10b0*/  LOP3.LUT R45, R5, R39, RZ, 0x3c, !PT ;  /* 0x00000027052d7212 */ /* 0x000fe400078e3cff */
[----:B------:R-:W-:Y:S02]  /*10c0*/  LOP3.LUT R46, R43, R41, RZ, 0x3c, !PT ;  /* 0x000000292b2e7212 */ /* 0x000fe400078e3cff */
[----:B------:R-:W-:Y:S02]  /*10d0*/  LOP3.LUT R5, R44, R42, RZ, 0x3c, !PT ;  /* 0x0000002a2c057212 */ /* 0x000fe400078e3cff */
[----:B------:R-:W-:Y:S02]  /*10e0*/  SHF.L.W.U32.HI R43, R45, 0x8, R4 ;  /* 0x000000082d2b7819 */ /* 0x000fe40000010e04 */
[----:B------:R-:W-:Y:S02]  /*10f0*/  SHF.L.W.U32.HI R44, R4, 0x8, R45 ;  /* 0x00000008042c7819 */ /* 0x000fe40000010e2d */
[----:B------:R-:W-:-:S02]  /*1100*/  SHF.L.W.U32.HI R45, R5, 0x8, R46 ;  /* 0x00000008052d7819 */ /* 0x000fc40000010e2e */
[----:B------:R-:W-:Y:S02]  /*1110*/  SHF.L.W.U32.HI R46, R46, 0x8, R5 ;  /* 0x000000082e2e7819 */ /* 0x000fe40000010e05 */
[----:B---3--:R-:W-:-:S04]  /*1120*/  IADD3 R5, P0, P1, R52, R43, R58 ;  /* 0x0000002b34057210 */ /* 0x008fc8000791e03a */
[----:B------:R-:W-:Y:S02]  /*1130*/  IADD3.X R4, PT, PT, R47, R44, R59, P0, P1 ;  /* 0x0000002c2f047210 */ /* 0x000fe400007e243b */
[----:B------:R-:W2:Y:S01]  /*1140*/  LDL.64 R58, [UR10] ;  /* 0x0000000aff3a7983 */ /* 0x000ea20008100a00 */
[----:B------:R-:W0:Y:S01]  /*1150*/  LDCU.U8 UR10, c[0x3][UR13+0x8] ;  /* 0x00c001000d0a77ac */ /* 0x000e220008000000 */
[----:B------:R-:W-:Y:S02]  /*1160*/  LOP3.LUT R47, R5, R56, R47, 0x96, !PT ;  /* 0x00000038052f7212 */ /* 0x000fe400078e962f */
[----:B------:R-:W-:Y:S02]  /*1170*/  IADD3 R48, P0, PT, R57, R48, RZ ;  /* 0x0000003039307210 */ /* 0x000fe40007f1e0ff */
[----:B------:R-:W-:Y:S02]  /*1180*/  LOP3.LUT R56, R11, R35, RZ, 0x3c, !PT ;  /* 0x000000230b387212 */ /* 0x000fe400078e3cff */
[----:B------:R-:W-:-:S03]  /*1190*/  LOP3.LUT R57, R32, R38, RZ, 0x3c, !PT ;  /* 0x0000002620397212 */ /* 0x000fc600078e3cff */
[----:B------:R-:W-:Y:S01]  /*11a0*/  IMAD.X R49, R56, 0x1, R49, P0 ;  /* 0x0000000138317824 */ /* 0x000fe200000e0631 */
[----:B------:R-:W-:Y:S02]  /*11b0*/  IADD3 R50, P0, PT, R57, R50, RZ ;  /* 0x0000003239327210 */ /* 0x000fe40007f1e0ff */
[----:B------:R-:W-:-:S05]  /*11c0*/  LOP3.LUT R56, R9, R37, RZ, 0x3c, !PT ;  /* 0x0000002509387212 */ /* 0x000fca00078e3cff */
[----:B------:R-:W-:Y:S01]  /*11d0*/  IMAD.X R51, R56, 0x1, R51, P0 ;  /* 0x0000000138337824 */ /* 0x000fe200000e0633 */
[----:B0-----:R-:W-:Y:S01]  /*11e0*/  ULEA UR10, UR10, UR9, 0x3 ;  /* 0x000000090a0a7291 */ /* 0x001fe2000f8e18ff */
[----:B------:R-:W-:Y:S02]  /*11f0*/  LOP3.LUT R55, R55, R48, RZ, 0x3c, !PT ;  /* 0x0000003037377212 */ /* 0x000fe400078e3cff */
[----:B------:R-:W-:Y:S02]  /*1200*/  LOP3.LUT R56, R54, R49, RZ, 0x3c, !PT ;  /* 0x0000003136387212 */ /* 0x000fe400078e3cff */
[----:B------:R-:W-:Y:S02]  /*1210*/  LOP3.LUT R31, R31, R50, RZ, 0x3c, !PT ;  /* 0x000000321f1f7212 */ /* 0x000fe400078e3cff */
[----:B------:R-:W-:Y:S02]  /*1220*/  LOP3.LUT R30, R30, R51, RZ, 0x3c, !PT ;  /* 0x000000331e1e7212 */ /* 0x000fe400078e3cff */
[----:B------:R-:W-:-:S02]  /*1230*/  SHF.L.W.U32.HI R54, R56, 0x8, R55 ;  /* 0x0000000838367819 */ /* 0x000fc40000010e37 */
[----:B------:R-:W-:Y:S02]  /*1240*/  SHF.L.W.U32.HI R55, R55, 0x8, R56 ;  /* 0x0000000837377819 */ /* 0x000fe40000010e38 */
[----:B------:R-:W-:Y:S02]  /*1250*/  SHF.L.W.U32.HI R56, R30, 0x8, R31 ;  /* 0x000000081e387819 */ /* 0x000fe40000010e1f */
[----:B------:R-:W-:Y:S02]  /*1260*/  SHF.L.W.U32.HI R57, R31, 0x8, R30 ;  /* 0x000000081f397819 */ /* 0x000fe40000010e1e */
[----:B------:R-:W3:Y:S01]  /*1270*/  LDL.64 R30, [UR10] ;  /* 0x0000000aff1e7983 */ /* 0x000ee20008100a00 */
[----:B------:R-:W-:Y:S01]  /*1280*/  LOP3.LUT R60, R4, R53, R52, 0x96, !PT ;  /* 0x00000035043c7212 */ /* 0x000fe200078e9634 */
[----:B------:R-:W-:-:S04]  /*1290*/  UIADD3 UR6, UPT, UPT, UR6, 0x1, URZ ;  /* 0x0000000106067890 */ /* 0x000fc8000fffe0ff */
[----:B------:R-:W-:Y:S02]  /*12a0*/  UISETP.NE.AND UP0, UPT, UR6, 0xc, UPT ;  /* 0x0000000c0600788c */ /* 0x000fe4000bf05270 */
[----:B------:R-:W-:Y:S01]  /*12b0*/  UIADD3 UR13, UPT, UPT, UR13, 0x10, URZ ;  /* 0x000000100d0d7890 */ /* 0x000fe2000fffe0ff */
[----:B--2---:R-:W-:-:S04]  /*12c0*/  IADD3 R52, P0, P1, R34, R46, R58 ;  /* 0x0000002e22347210 */ /* 0x004fc8000791e03a */
[----:B------:R-:W-:Y:S02]  /*12d0*/  IADD3.X R53, PT, PT, R33, R45, R59, P0, P1 ;  /* 0x0000002d21357210 */ /* 0x000fe400007e243b */
[----:B------:R-:W-:Y:S02]  /*12e0*/  LOP3.LUT R58, R52, R8, R33, 0x96, !PT ;  /* 0x00000008343a7212 */ /* 0x000fe400078e9621 */
[----:B----4-:R-:W-:Y:S02]  /*12f0*/  IADD3 R33, P0, P1, R35, R55, R62 ;  /* 0x0000003723217210 */ /* 0x010fe4000791e03e */
[----:B------:R-:W-:Y:S02]  /*1300*/  SHF.L.W.U32.HI R8, R47, 0x10, R60 ;  /* 0x000000102f087819 */ /* 0x000fe40000010e3c */
[----:B------:R-:W-:Y:S02]  /*1310*/  LOP3.LUT R59, R53, R10, R34, 0x96, !PT ;  /* 0x0000000a353b7212 */ /* 0x000fe400078e9622 */
[----:B------:R-:W-:-:S02]  /*1320*/  IADD3.X R10, PT, PT, R36, R54, R63, P0, P1 ;  /* 0x00000036240a7210 */ /* 0x000fc400007e243f */
[----:B------:R-:W-:Y:S02]  /*1330*/  SHF.L.W.U32.HI R47, R60, 0x10, R47 ;  /* 0x000000103c2f7819 */ /* 0x000fe40000010e2f */
[----:B------:R-:W-:-:S05]  /*1340*/  IADD3 R39, P0, PT, R8, R39, RZ ;  /* 0x0000002708277210 */ /* 0x000fca0007f1e0ff */
[----:B------:R-:W-:Y:S01]  /*1350*/  IMAD.X R40, R47, 0x1, R40, P0 ;  /* 0x000000012f287824 */ /* 0x000fe200000e0628 */
[----:B------:R-:W-:Y:S02]  /*1360*/  LOP3.LUT R36, R33, R7, R36, 0x96, !PT ;  /* 0x0000000721247212 */ /* 0x000fe400078e9624 */
[----:B------:R-:W-:Y:S02]  /*1370*/  LOP3.LUT R7, R43, R39, RZ, 0x3c, !PT ;  /* 0x000000272b077212 */ /* 0x000fe400078e3cff */
[----:B------:R-:W-:Y:S02]  /*1380*/  LOP3.LUT R44, R44, R40, RZ, 0x3c, !PT ;  /* 0x000000282c2c7212 */ /* 0x000fe400078e3cff */
[----:B------:R-:W-:Y:S02]  /*1390*/  SHF.L.W.U32.HI R43, R58, 0x10, R59 ;  /* 0x000000103a2b7819 */ /* 0x000fe40000010e3b */
[----:B------:R-:W-:Y:S02]  /*13a0*/  SHF.L.W.U32.HI R34, R7, 0x1, R44 ;  /* 0x0000000107227819 */ /* 0x000fe40000010e2c */
[----:B------:R-:W-:-:S02]  /*13b0*/  SHF.L.W.U32.HI R7, R44, 0x1, R7 ;  /* 0x000000012c077819 */ /* 0x000fc40000010e07 */
[----:B------:R-:W-:Y:S02]  /*13c0*/  SHF.L.W.U32.HI R44, R59, 0x10, R58 ;  /* 0x000000103b2c7819 */ /* 0x000fe40000010e3a */
[----:B------:R-:W-:Y:S02]  /*13d0*/  LOP3.LUT R59, R10, R11, R35, 0x96, !PT ;  /* 0x0000000b0a3b7212 */ /* 0x000fe400078e9623 */
[----:B------:R-:W-:Y:S02]  /*13e0*/  IADD3 R41, P0, PT, R43, R41, RZ ;  /* 0x000000292b297210 */ /* 0x000fe40007f1e0ff */
[----:B---3--:R-:W-:-:S03]  /*13f0*/  IADD3 R11, P1, P2, R37, R57, R30 ;  /* 0x00000039250b7210 */ /* 0x008fc60007a3e01e */
[----:B------:R-:W-:Y:S01]  /*1400*/  IMAD.X R42, R44, 0x1, R42, P0 ;  /* 0x000000012c2a7824 */ /* 0x000fe200000e062a */
[----:B------:R-:W-:Y:S02]  /*1410*/  IADD3.X R35, PT, PT, R38, R56, R31, P1, P2 ;  /* 0x0000003826237210 */ /* 0x000fe40000fe441f */
[----:B------:R-:W-:Y:S02]  /*1420*/  LOP3.LUT R38, R11, R32, R38, 0x96, !PT ;  /* 0x000000200b267212 */ /* 0x000fe400078e9626 */
[----:B------:R-:W-:Y:S02]  /*1430*/  LOP3.LUT R31, R35, R9, R37, 0x96, !PT ;  /* 0x00000009231f7212 */ /* 0x000fe400078e9625 */
[----:B------:R-:W-:Y:S02]  /*1440*/  LOP3.LUT R32, R46, R41, RZ, 0x3c, !PT ;  /* 0x000000292e207212 */ /* 0x000fe400078e3cff */
[----:B------:R-:W-:Y:S02]  /*1450*/  LOP3.LUT R45, R45, R42, RZ, 0x3c, !PT ;  /* 0x0000002a2d2d7212 */ /* 0x000fe400078e3cff */
[----:B------:R-:W-:-:S02]  /*1460*/  SHF.L.W.U32.HI R58, R36, 0x10, R59 ;  /* 0x00000010243a7819 */ /* 0x000fc40000010e3b */
[----:B------:R-:W-:Y:S02]  /*1470*/  SHF.L.W.U32.HI R37, R38, 0x10, R31 ;  /* 0x0000001026257819 */ /* 0x000fe40000010e1f */
[----:B------:R-:W-:Y:S02]  /*1480*/  SHF.L.W.U32.HI R9, R32, 0x1, R45 ;  /* 0x0000000120097819 */ /* 0x000fe40000010e2d */
[----:B------:R-:W-:Y:S02]  /*1490*/  SHF.L.W.U32.HI R32, R45, 0x1, R32 ;  /* 0x000000012d207819 */ /* 0x000fe40000010e20 */
[----:B------:R-:W-:Y:S02]  /*14a0*/  SHF.L.W.U32.HI R45, R59, 0x10, R36 ;  /* 0x000000103b2d7819 */ /* 0x000fe40000010e24 */
[----:B------:R-:W-:Y:S02]  /*14b0*/  SHF.L.W.U32.HI R36, R31, 0x10, R38 ;  /* 0x000000101f247819 */ /* 0x000fe40000010e26 */
[----:B------:R-:W-:-:S02]  /*14c0*/  IADD3 R48, P0, PT, R58, R48, RZ ;  /* 0x000000303a307210 */ /* 0x000fc40007f1e0ff */
[----:B------:R-:W-:-:S03]  /*14d0*/  IADD3 R50, P1, PT, R37, R50, RZ ;  /* 0x0000003225327210 */ /* 0x000fc60007f3e0ff */
[----:B------:R-:W-:Y:S02]  /*14e0*/  IMAD.X R49, R45, 0x1, R49, P0 ;  /* 0x000000012d317824 */ /* 0x000fe400000e0631 */
[----:B------:R-:W-:Y:S01]  /*14f0*/  IMAD.X R51, R36, 0x1, R51, P1 ;  /* 0x0000000124337824 */ /* 0x000fe200008e0633 */
[----:B------:R-:W-:Y:S02]  /*1500*/  LOP3.LUT R46, R55, R48, RZ, 0x3c, !PT ;  /* 0x00000030372e7212 */ /* 0x000fe400078e3cff */
[----:B------:R-:W-:Y:S02]  /*1510*/  LOP3.LUT R55, R54, R49, RZ, 0x3c, !PT ;  /* 0x0000003136377212 */ /* 0x000fe400078e3cff */
[----:B------:R-:W-:Y:S02]  /*1520*/  LOP3.LUT R31, R57, R50, RZ, 0x3c, !PT ;  /* 0x00000032391f7212 */ /* 0x000fe400078e3cff */
[----:B------:R-:W-:Y:S02]  /*1530*/  LOP3.LUT R56, R56, R51, RZ, 0x3c, !PT ;  /* 0x0000003338387212 */ /* 0x000fe400078e3cff */
[----:B------:R-:W-:-:S02]  /*1540*/  SHF.L.W.U32.HI R38, R46, 0x1, R55 ;  /* 0x000000012e267819 */ /* 0x000fc40000010e37 */
[----:B------:R-:W-:Y:S02]  /*1550*/  SHF.L.W.U32.HI R30, R31, 0x1, R56 ;  /* 0x000000011f1e7819 */ /* 0x000fe40000010e38 */
[----:B------:R-:W-:Y:S02]  /*1560*/  SHF.L.W.U32.HI R46, R55, 0x1, R46 ;  /* 0x00000001372e7819 */ /* 0x000fe40000010e2e */
[----:B------:R-:W-:Y:S01]  /*1570*/  SHF.L.W.U32.HI R31, R56, 0x1, R31 ;  /* 0x00000001381f7819 */ /* 0x000fe20000010e1f */
[----:B------:R-:W-:Y:S06]  /*1580*/  BRA.U UP0, `(.L_x_2) ;  /* 0xfffffff100707547 */ /* 0x000fec000b83ffff */
[----:B------:R-:W-:Y:S02]  /*1590*/  LOP3.LUT R24, R48, R5, R24, 0x96, !PT ;  /* 0x0000000530187212 */ /* 0x000fe400078e9618 */
[----:B------:R-:W-:Y:S02]  /*15a0*/  LOP3.LUT R21, R49, R4, R21, 0x96, !PT ;  /* 0x0000000431157212 */ /* 0x000fe400078e9615 */
[----:B------:R-:W-:Y:S02]  /*15b0*/  LOP3.LUT R22, R50, R52, R22, 0x96, !PT ;  /* 0x0000003432167212 */ /* 0x000fe400078e9616 */
[----:B------:R-:W-:Y:S02]  /*15c0*/  LOP3.LUT R23, R51, R53, R23, 0x96, !PT ;  /* 0x0000003533177212 */ /* 0x000fe400078e9617 */
[----:B------:R-:W-:Y:S02]  /*15d0*/  LOP3.LUT R3, R39, R33, R3, 0x96, !PT ;  /* 0x0000002127037212 */ /* 0x000fe400078e9603 */
[----:B------:R-:W-:-:S02]  /*15e0*/  LOP3.LUT R12, R40, R10, R12, 0x96, !PT ;  /* 0x0000000a280c7212 */ /* 0x000fc400078e960c */
        /* <DEDUP_REMOVED lines=9> */
[----:B------:R-:W-:-:S07]  /*1680*/  LOP3.LUT R18, R47, R38, R18, 0x96, !PT ;  /* 0x000000262f127212 */ /* 0x000fce00078e9612 */
.L_x_1:
[----:B------:R-:W-:Y:S02]  /*1690*/  IMAD.MOV R4, RZ, RZ, -R25 ;  /* 0x000000ffff047224 */ /* 0x000fe400078e0a19 */
[----:B------:R-:W-:-:S03]  /*16a0*/  IMAD.U32 R5, RZ, RZ, UR5 ;  /* 0x00000005ff057e24 */ /* 0x000fc6000f8e00ff */
[----:B------:R-:W-:-:S05]  /*16b0*/  PRMT R4, R4, 0x7710, RZ ;  /* 0x0000771004047816 */ /* 0x000fca00000000ff */
[----:B------:R-:W-:-:S05]  /*16c0*/  VIADD R4, R4, 0xffffff80 ;  /* 0xffffff8004047836 */ /* 0x000fca0000000000 */
[----:B------:R-:W-:-:S04]  /*16d0*/  LOP3.LUT R4, R4, 0xff, RZ, 0xc0, !PT ;  /* 0x000000ff04047812 */ /* 0x000fc800078ec0ff */
[----:B------:R-:W-:-:S04]  /*16e0*/  ISETP.LE.U32.AND P0, PT, R4, UR4, PT ;  /* 0x0000000404007c0c */ /* 0x000fc8000bf03070 */
[----:B------:R-:W-:-:S13]  /*16f0*/  ISETP.GE.U32.AND.EX P0, PT, R5, RZ, PT, P0 ;  /* 0x000000ff0500720c */ /* 0x000fda0003f06100 */
[----:B------:R-:W-:Y:S05]  /*1700*/  @P0 BRA `(.L_x_3) ;  /* 0x0000000400400947 */ /* 0x000fea0003800000 */
[----:B------:R-:W-:Y:S01]  /*1710*/  IMAD.U32 R4, RZ, RZ, UR5 ;  /* 0x00000005ff047e24 */ /* 0x000fe2000f8e00ff */
[----:B------:R-:W-:Y:S02]  /*1720*/  ISETP.LT.U32.AND P0, PT, RZ, UR4, PT ;  /* 0x00000004ff007c0c */ /* 0x000fe4000bf01070 */
[----:B------:R-:W-:Y:S02]  /*1730*/  CS2R R30, SRZ ;  /* 0x00000000001e7805 */ /* 0x000fe4000001ff00 */
[----:B------:R-:W-:-:S13]  /*1740*/  ISETP.GT.U32.AND.EX P0, PT, R4, RZ, PT, P0 ;  /* 0x000000ff0400720c */ /* 0x000fda0003f04100 */
[----:B------:R-:W0:Y:S02]  /*1750*/  @!P0 LDC.64 R4, c[0x0][0x388] ;  /* 0x0000e200ff048b82 */ /* 0x000e240000000a00 */
[----:B0-----:R-:W-:-:S04]  /*1760*/  @!P0 IADD3 R4, P1, P2, R4, UR7, R31 ;  /* 0x0000000704048c10 */ /* 0x001fc8000fa3e01f */
[----:B------:R-:W-:-:S05]  /*1770*/  @!P0 IADD3.X R5, PT, PT, R5, UR8, R30, P1, P2 ;  /* 0x0000000805058c10 */ /* 0x000fca0008fe441e */
[----:B------:R0:W2:Y:S01]  /*1780*/  @!P0 LDG.E.U8 R4, desc[UR14][R4.64] ;  /* 0x0000000e04048981 */ /* 0x0000a2000c1e1100 */
[----:B------:R-:W-:Y:S01]  /*1790*/  LOP3.LUT R7, R25, 0xff, RZ, 0xc0, !PT ;  /* 0x000000ff19077812 */ /* 0x000fe200078ec0ff */
[----:B------:R-:W-:Y:S02]  /*17a0*/  IMAD.U32 R9, RZ, RZ, UR5 ;  /* 0x00000005ff097e24 */ /* 0x000fe4000f8e00ff */
[----:B------:R-:W-:Y:S02]  /*17b0*/  @!P0 IMAD.MOV.U32 R30, RZ, RZ, RZ ;  /* 0x000000ffff1e8224 */ /* 0x000fe400078e00ff */
[----:B------:R-:W-:Y:S02]  /*17c0*/  IMAD.IADD R6, R7, 0x1, R6 ;  /* 0x0000000107067824 */ /* 0x000fe400078e0206 */
[----:B------:R-:W-:Y:S02]  /*17d0*/  IMAD.U32 R33, RZ, RZ, UR5 ;  /* 0x00000005ff217e24 */ /* 0x000fe4000f8e00ff */
[----:B------:R-:W-:-:S02]  /*17e0*/  @!P0 IMAD.IADD R7, R31, 0x1, R6 ;  /* 0x000000011f078824 */ /* 0x000fc400078e0206 */
[----:B------:R-:W-:-:S05]  /*17f0*/  @!P0 IMAD.MOV.U32 R31, RZ, RZ, 0x1 ;  /* 0x00000001ff1f8424 */ /* 0x000fca00078e00ff */
[C---:B------:R-:W-:Y:S02]  /*1800*/  ISETP.LT.U32.AND P1, PT, R31.reuse, UR4, PT ;  /* 0x000000041f007c0c */ /* 0x040fe4000bf21070 */
[----:B------:R-:W-:Y:S02]  /*1810*/  IADD3 R8, P3, PT, -R31, UR4, RZ ;  /* 0x000000041f087c10 */ /* 0x000fe4000ff7e1ff */
[----:B------:R-:W-:Y:S02]  /*1820*/  ISETP.GT.U32.AND.EX P1, PT, R9, R30, PT, P1 ;  /* 0x0000001e0900720c */ /* 0x000fe40003f24110 */
[----:B------:R-:W-:Y:S02]  /*1830*/  ISETP.LE.U32.AND P2, PT, R8, 0x3, PT ;  /* 0x000000030800780c */ /* 0x000fe40003f43070 */
[----:B0-----:R-:W-:-:S04]  /*1840*/  IADD3.X R5, PT, PT, ~R30, UR5, RZ, P3, !PT ;  /* 0x000000051e057c10 */ /* 0x001fc80009ffe5ff */
[----:B------:R-:W-:Y:S01]  /*1850*/  ISETP.LE.U32.OR.EX P1, PT, R5, RZ, !P1, P2 ;  /* 0x000000ff0500720c */ /* 0x000fe20004f23520 */
[----:B--2---:R0:W-:-:S12]  /*1860*/  @!P0 STL.U8 [R7], R4 ;  /* 0x0000000407008387 */ /* 0x0041d80000100000 */
[----:B------:R-:W-:Y:S05]  /*1870*/  @P1 BRA `(.L_x_4) ;  /* 0x0000000000501947 */ /* 0x000fea0003800000 */
[----:B------:R-:W-:Y:S01]  /*1880*/  UIADD3 UR6, UP0, UPT, UR4, -0x3, URZ ;  /* 0xfffffffd04067890 */ /* 0x000fe2000ff1e0ff */
[----:B------:R-:W-:-:S03]  /*1890*/  PLOP3.LUT P0, PT, PT, PT, PT, 0x8, 0x80 ;  /* 0x000000000080781c */ /* 0x000fc60003f0e170 */
[----:B------:R-:W-:-:S12]  /*18a0*/  UIADD3.X UR10, UPT, UPT, UR5, -0x1, URZ, UP0, !UPT ;  /* 0xffffffff050a7890 */ /* 0x000fd800087fe4ff */
.L_x_5:
[----:B0-----:R-:W0:Y:S02]  /*18b0*/  LDC.64 R4, c[0x0][0x388] ;  /* 0x0000e200ff047b82 */ /* 0x001e240000000a00 */
[----:B0-----:R-:W-:-:S04]  /*18c0*/  IADD3 R4, P1, P2, R4, UR7, R31 ;  /* 0x0000000704047c10 */ /* 0x001fc8000fa3e01f */
[----:B------:R-:W-:-:S05]  /*18d0*/  IADD3.X R5, PT, PT, R5, UR8, R30, P1, P2 ;  /* 0x0000000805057c10 */ /* 0x000fca0008fe441e */
[----:B-1----:R-:W2:Y:S04]  /*18e0*/  LDG.E.U8 R7, desc[UR14][R4.64] ;  /* 0x0000000e04077981 */ /* 0x002ea8000c1e1100 */
[----:B------:R-:W3:Y:S04]  /*18f0*/  LDG.E.U8 R8, desc[UR14][R4.64+0x1] ;  /* 0x0000010e04087981 */ /* 0x000ee8000c1e1100 */
[----:B------:R-:W4:Y:S04]  /*1900*/  LDG.E.U8 R9, desc[UR14][R4.64+0x2] ;  /* 0x0000020e04097981 */ /* 0x000f28000c1e1100 */
[----:B------:R-:W5:Y:S01]  /*1910*/  LDG.E.U8 R10, desc[UR14][R4.64+0x3] ;  /* 0x0000030e040a7981 */ /* 0x000f62000c1e1100 */
[C---:B------:R-:W-:Y:S01]  /*1920*/  IMAD.IADD R11, R31.reuse, 0x1, R6 ;  /* 0x000000011f0b7824 */ /* 0x040fe200078e0206 */
[----:B------:R-:W-:-:S05]  /*1930*/  IADD3 R31, P1, PT, R31, 0x4, RZ ;  /* 0x000000041f1f7810 */ /* 0x000fca0007f3e0ff */
[----:B------:R-:W-:Y:S01]  /*1940*/  IMAD.X R30, RZ, RZ, R30, P1 ;  /* 0x000000ffff1e7224 */ /* 0x000fe200008e061e */
[----:B------:R-:W-:-:S04]  /*1950*/  ISETP.GE.U32.AND P1, PT, R31, UR6, PT ;  /* 0x000000061f007c0c */ /* 0x000fc8000bf26070 */
[----:B------:R-:W-:Y:S01]  /*1960*/  ISETP.GE.U32.AND.EX P1, PT, R30, UR10, PT, P1 ;  /* 0x0000000a1e007c0c */ /* 0x000fe2000bf26110 */
[----:B--2---:R1:W-:Y:S04]  /*1970*/  STL.U8 [R11], R7 ;  /* 0x000000070b007387 */ /* 0x0043e80000100000 */
[----:B---3--:R1:W-:Y:S04]  /*1980*/  STL.U8 [R11+0x1], R8 ;  /* 0x000001080b007387 */ /* 0x0083e80000100000 */
[----:B----4-:R1:W-:Y:S04]  /*1990*/  STL.U8 [R11+0x2], R9 ;  /* 0x000002090b007387 */ /* 0x0103e80000100000 */
[----:B-----5:R1:W-:Y:S01]  /*19a0*/  STL.U8 [R11+0x3], R10 ;  /* 0x0000030a0b007387 */ /* 0x0203e20000100000 */
[----:B------:R-:W-:Y:S05]  /*19b0*/  @!P1 BRA `(.L_x_5) ;  /* 0xfffffffc00bc9947 */ /* 0x000fea000383ffff */
.L_x_4:
[C---:B------:R-:W-:Y:S02]  /*19c0*/  ISETP.LT.U32.AND P1, PT, R31.reuse, UR4, PT ;  /* 0x000000041f007c0c */ /* 0x040fe4000bf21070 */
[----:B0-----:R-:W-:Y:S02]  /*19d0*/  IADD3 R4, P3, PT, -R31, UR4, RZ ;  /* 0x000000041f047c10 */ /* 0x001fe4000ff7e1ff */
[----:B------:R-:W-:Y:S02]  /*19e0*/  ISETP.GT.U32.AND.EX P2, PT, R33, R30, PT, P1 ;  /* 0x0000001e2100720c */ /* 0x000fe40003f44110 */
[----:B------:R-:W-:Y:S02]  /*19f0*/  ISETP.LE.U32.AND P1, PT, R4, 0x1, PT ;  /* 0x000000010400780c */ /* 0x000fe40003f23070 */
[----:B------:R-:W-:-:S04]  /*1a00*/  IADD3.X R4, PT, PT, ~R30, UR5, RZ, P3, !PT ;  /* 0x000000051e047c10 */ /* 0x000fc80009ffe5ff */
[----:B------:R-:W-:-:S13]  /*1a10*/  ISETP.LE.U32.OR.EX P1, PT, R4, RZ, !P2, P1 ;  /* 0x000000ff0400720c */ /* 0x000fda0005723510 */
[----:B-1----:R-:W0:Y:S01]  /*1a20*/  @!P1 LDC.64 R8, c[0x0][0x388] ;  /* 0x0000e200ff089b82 */ /* 0x002e220000000a00 */
[C---:B------:R-:W-:Y:S01]  /*1a30*/  @!P1 IMAD.IADD R32, R31.reuse, 0x1, R6 ;  /* 0x000000011f209824 */ /* 0x040fe200078e0206 */
[----:B------:R-:W-:Y:S02]  /*1a40*/  @!P1 PLOP3.LUT P0, PT, PT, PT, PT, 0x8, 0x80 ;  /* 0x000000000080981c */ /* 0x000fe40003f0e170 */
[----:B0-----:R-:W-:Y:S02]  /*1a50*/  @!P1 IADD3 R8, P3, P4, R8, UR7, R31 ;  /* 0x0000000708089c10 */ /* 0x001fe4000fc7e01f */
[----:B------:R-:W-:Y:S02]  /*1a60*/  @!P1 IADD3 R31, P2, PT, R31, 0x2, RZ ;  /* 0x000000021f1f9810 */ /* 0x000fe40007f5e0ff */
[----:B------:R-:W-:-:S03]  /*1a70*/  @!P1 IADD3.X R9, PT, PT, R9, UR8, R30, P3, P4 ;  /* 0x0000000809099c10 */ /* 0x000fc60009fe841e */
[----:B------:R-:W-:Y:S01]  /*1a80*/  @!P1 IMAD.X R30, RZ, RZ, R30, P2 ;  /* 0x000000ffff1e9224 */ /* 0x000fe200010e061e */
[----:B------:R-:W-:Y:S01]  /*1a90*/  ISETP.LT.U32.AND P2, PT, R31, UR4, PT ;  /* 0x000000041f007c0c */ /* 0x000fe2000bf41070 */
[----:B------:R-:W2:Y:S03]  /*1aa0*/  @!P1 LDG.E.U8 R7, desc[UR14][R8.64] ;  /* 0x0000000e08079981 */ /* 0x000ea6000c1e1100 */
[----:B------:R-:W-:Y:S01]  /*1ab0*/  ISETP.LT.U32.OR.EX P0, PT, R30, UR5, P0, P2 ;  /* 0x000000051e007c0c */ /* 0x000fe20008701520 */
[----:B------:R-:W3:-:S12]  /*1ac0*/  @!P1 LDG.E.U8 R10, desc[UR14][R8.64+0x1] ;  /* 0x0000010e080a9981 */ /* 0x000ed8000c1e1100 */
[----:B------:R-:W0:Y:S02]  /*1ad0*/  @P0 LDC.64 R4, c[0x0][0x388] ;  /* 0x0000e200ff040b82 */ /* 0x000e240000000a00 */
[----:B0-----:R-:W-:-:S04]  /*1ae0*/  @P0 IADD3 R4, P2, P3, R4, UR7, R31 ;  /* 0x0000000704040c10 */ /* 0x001fc8000fb5e01f */
[----:B------:R-:W-:-:S05]  /*1af0*/  @P0 IADD3.X R5, PT, PT, R5, UR8, R30, P2, P3 ;  /* 0x0000000805050c10 */ /* 0x000fca00097e641e */
[----:B------:R-:W4:Y:S01]  /*1b00*/  @P0 LDG.E.U8 R4, desc[UR14][R4.64] ;  /* 0x0000000e04040981 */ /* 0x000f22000c1e1100 */
[----:B------:R-:W-:Y:S01]  /*1b10*/  IADD3 R26, P2, PT, R26, UR4, RZ ;  /* 0x000000041a1a7c10 */ /* 0x000fe2000ff5e0ff */
[----:B------:R-:W-:-:S03]  /*1b20*/  @P0 IMAD.IADD R31, R31, 0x1, R6 ;  /* 0x000000011f1f0824 */ /* 0x000fc600078e0206 */
[----:B------:R-:W-:Y:S02]  /*1b30*/  IADD3.X R27, PT, PT, R27, UR5, RZ, P2, !PT ;  /* 0x000000051b1b7c10 */ /* 0x000fe400097fe4ff */
[----:B------:R-:W-:Y:S01]  /*1b40*/  ISETP.GE.U32.AND P2, PT, R26, UR4, PT ;  /* 0x000000041a007c0c */ /* 0x000fe2000bf46070 */
[----:B------:R-:W-:Y:S02]  /*1b50*/  UIADD3 UR7, UP0, UPT, UR7, UR4, URZ ;  /* 0x0000000407077290 */ /* 0x000fe4000ff1e0ff */
[----:B------:R-:W-:Y:S01]  /*1b60*/  VIADD R25, R25, UR4 ;  /* 0x0000000419197c36 */ /* 0x000fe20008000000 */
[----:B------:R-:W-:Y:S01]  /*1b70*/  UMOV UR4, URZ ;  /* 0x000000ff00047c82 */ /* 0x000fe20008000000 */
[----:B------:R-:W-:Y:S01]  /*1b80*/  UIADD3.X UR8, UPT, UPT, UR8, UR5, URZ, UP0, !UPT ;  /* 0x0000000508087290 */ /* 0x000fe200087fe4ff */
[----:B--2---:R0:W-:Y:S04]  /*1b90*/  @!P1 STL.U8 [R32], R7 ;  /* 0x0000000720009387 */ /* 0x0041e80000100000 */
[----:B---3--:R0:W-:Y:S04]  /*1ba0*/  @!P1 STL.U8 [R32+0x1], R10 ;  /* 0x0000010a20009387 */ /* 0x0081e80000100000 */
[----:B----4-:R0:W-:Y:S01]  /*1bb0*/  @P0 STL.U8 [R31], R4 ;  /* 0x000000041f000387 */ /* 0x0101e20000100000 */
[----:B------:R-:W-:-:S04]  /*1bc0*/  ISETP.GE.U32.AND.EX P0, PT, R27, UR5, PT, P2 ;  /* 0x000000051b007c0c */ /* 0x000fc8000bf06120 */
[----:B------:R-:W-:-:S04]  /*1bd0*/  SEL R11, RZ, 0x1, P0 ;  /* 0x00000001ff0b7807 */ /* 0x000fc80000000000 */
[----:B------:R-:W-:Y:S01]  /*1be0*/  IADD3 R28, P0, PT, R11, R28, RZ ;  /* 0x0000001c0b1c7210 */ /* 0x000fe20007f1e0ff */
[----:B------:R-:W-:-:S04]  /*1bf0*/  UMOV UR5, URZ ;  /* 0x000000ff00057c82 */ /* 0x000fc80008000000 */
[----:B0-----:R-:W-:-:S08]  /*1c00*/  IMAD.X R29, RZ, RZ, R29, P0 ;  /* 0x000000ffff1d7224 */ /* 0x001fd000000e061d */
.L_x_3:
[----:B------:R-:W-:-:S04]  /*1c10*/  UISETP.NE.U32.AND UP0, UPT, UR4, URZ, UPT ;  /* 0x000000ff0400728c */ /* 0x000fc8000bf05070 */
[----:B------:R-:W-:-:S09]  /*1c20*/  UISETP.NE.AND.EX UP0, UPT, UR5, URZ, UPT, UP0 ;  /* 0x000000ff0500728c */ /* 0x000fd2000bf05300 */
[----:B------:R-:W-:Y:S05]  /*1c30*/  BRA.U UP0, `(.L_x_6) ;  /* 0xffffffe900347547 */ /* 0x000fea000b83ffff */
[----:B------:R-:W-:Y:S01]  /*1c40*/  IMAD.MOV.U32 R8, RZ, RZ, R24 ;  /* 0x000000ffff087224 */ /* 0x000fe200078e0018 */
[----:B------:R-:W-:Y:S01]  /*1c50*/  LOP3.LUT R25, R25, 0xff, RZ, 0xc0, !PT ;  /* 0x000000ff19197812 */ /* 0x000fe200078ec0ff */
        /* <DEDUP_REMOVED lines=9> */
[----:B------:R0:W-:Y:S01]  /*1cf0*/  STL.128 [R1], R8 ;  /* 0x0000000801007387 */ /* 0x0001e20000100c00 */
[----:B------:R-:W-:-:S02]  /*1d00*/  IMAD.MOV.U32 R6, RZ, RZ, R0 ;  /* 0x000000ffff067224 */ /* 0x000fc400078e0000 */
[----:B------:R-:W-:-:S05]  /*1d10*/  IMAD.MOV.U32 R7, RZ, RZ, R2 ;  /* 0x000000ffff077224 */ /* 0x000fca00078e0002 */
[----:B------:R1:W-:Y:S01]  /*1d20*/  STL.128 [R1+0x10], R4 ;  /* 0x0000100401007387 */ /* 0x0003e20000100c00 */
[----:B0-----:R-:W-:Y:S02]  /*1d30*/  IMAD.MOV.U32 R8, RZ, RZ, R15 ;  /* 0x000000ffff087224 */ /* 0x001fe400078e000f */
[----:B------:R-:W-:Y:S02]  /*1d40*/  IMAD.MOV.U32 R9, RZ, RZ, R16 ;  /* 0x000000ffff097224 */ /* 0x000fe400078e0010 */
[----:B------:R-:W-:Y:S02]  /*1d50*/  IMAD.MOV.U32 R10, RZ, RZ, R13 ;  /* 0x000000ffff0a7224 */ /* 0x000fe400078e000d */
[----:B------:R-:W-:Y:S02]  /*1d60*/  IMAD.MOV.U32 R11, RZ, RZ, R14 ;  /* 0x000000ffff0b7224 */ /* 0x000fe400078e000e */
[----:B-1----:R-:W-:Y:S02]  /*1d70*/  IMAD.MOV.U32 R4, RZ, RZ, R19 ;  /* 0x000000ffff047224 */ /* 0x002fe400078e0013 */
[----:B------:R-:W-:Y:S01]  /*1d80*/  IMAD.MOV.U32 R5, RZ, RZ, R20 ;  /* 0x000000ffff057224 */ /* 0x000fe200078e0014 */
[----:B------:R0:W-:Y:S01]  /*1d90*/  STL.128 [R1+0x20], R8 ;  /* 0x0000200801007387 */ /* 0x0001e20000100c00 */
[----:B------:R-:W-:-:S02]  /*1da0*/  IMAD.MOV.U32 R6, RZ, RZ, R17 ;  /* 0x000000ffff067224 */ /* 0x000fc400078e0011 */
[----:B------:R-:W-:-:S05]  /*1db0*/  IMAD.MOV.U32 R7, RZ, RZ, R18 ;  /* 0x000000ffff077224 */ /* 0x000fca00078e0012 */
[----:B------:R0:W-:Y:S02]  /*1dc0*/  STL.128 [R1+0x30], R4 ;  /* 0x0000300401007387 */ /* 0x0001e40000100c00 */
.L_x_0:
[----:B0-----:R-:W-:Y:S01]  /*1dd0*/  IMAD.MOV.U32 R7, RZ, RZ, RZ ;  /* 0x000000ffff077224 */ /* 0x001fe200078e00ff */
[----:B------:R-:W-:-:S04]  /*1de0*/  ISETP.NE.U32.AND P0, PT, R25, 0x80, PT ;  /* 0x000000801900780c */ /* 0x000fc80003f05070 */
[----:B------:R-:W-:-:S13]  /*1df0*/  ISETP.NE.AND.EX P0, PT, R7, RZ, PT, P0 ;  /* 0x000000ff0700720c */ /* 0x000fda0003f05300 */
[----:B------:R-:W-:Y:S05]  /*1e00*/  @!P0 BRA `(.L_x_7) ;  /* 0x0000000000b88947 */ /* 0x000fea0003800000 */
[C---:B------:R-:W-:Y:S01]  /*1e10*/  IADD3 R10, P0, PT, -R25.reuse, 0x80, RZ ;  /* 0x00000080190a7810 */ /* 0x040fe20007f1e1ff */
[----:B------:R-:W-:Y:S02]  /*1e20*/  VIADD R8, R25, UR9 ;  /* 0x0000000919087c36 */ /* 0x000fe40008000000 */
[----:B------:R-:W-:Y:S02]  /*1e30*/  IMAD.MOV.U32 R5, RZ, RZ, RZ ;  /* 0x000000ffff057224 */ /* 0x000fe400078e00ff */
[----:B------:R-:W-:Y:S01]  /*1e40*/  IMAD.X R7, RZ, RZ, ~R7, P0 ;  /* 0x000000ffff077224 */ /* 0x000fe200000e0e07 */
[----:B------:R-:W-:Y:S01]  /*1e50*/  ISETP.GT.U32.AND P0, PT, R10, RZ, PT ;  /* 0x000000ff0a00720c */ /* 0x000fe20003f04070 */
[----:B------:R-:W-:-:S03]  /*1e60*/  IMAD.MOV.U32 R6, RZ, RZ, RZ ;  /* 0x000000ffff067224 */ /* 0x000fc600078e00ff */
[----:B------:R-:W-:-:S13]  /*1e70*/  ISETP.GT.U32.AND.EX P0, PT, R7, RZ, PT, P0 ;  /* 0x000000ff0700720c */ /* 0x000fda0003f04100 */
[----:B------:R-:W-:Y:S02]  /*1e80*/  @!P0 IMAD.IADD R4, R5, 0x1, R8 ;  /* 0x0000000105048824 */ /* 0x000fe400078e0208 */
[----:B------:R-:W-:-:S03]  /*1e90*/  @!P0 IMAD.MOV.U32 R5, RZ, RZ, 0x1 ;  /* 0x00000001ff058424 */ /* 0x000fc600078e00ff */
[----:B------:R0:W-:Y:S02]  /*1ea0*/  @!P0 STL.U8 [R4], RZ ;  /* 0x000000ff04008387 */ /* 0x0001e40000100000 */
[----:B------:R-:W-:Y:S02]  /*1eb0*/  IADD3 R9, P3, PT, -R5, R10, RZ ;  /* 0x0000000a05097210 */ /* 0x000fe40007f7e1ff */
[----:B------:R-:W-:Y:S02]  /*1ec0*/  ISETP.GT.U32.AND P1, PT, R10, R5, PT ;  /* 0x000000050a00720c */ /* 0x000fe40003f24070 */
[----:B------:R-:W-:Y:S01]  /*1ed0*/  ISETP.LE.U32.AND P2, PT, R9, 0x3, PT ;  /* 0x000000030900780c */ /* 0x000fe20003f43070 */
[C---:B------:R-:W-:Y:S01]  /*1ee0*/  IMAD.X R9, R7.reuse, 0x1, ~R6, P3 ;  /* 0x0000000107097824 */ /* 0x040fe200018e0e06 */
[----:B------:R-:W-:-:S04]  /*1ef0*/  ISETP.GT.U32.AND.EX P1, PT, R7, R6, PT, P1 ;  /* 0x000000060700720c */ /* 0x000fc80003f24110 */
[----:B------:R-:W-:-:S13]  /*1f00*/  ISETP.LE.U32.OR.EX P1, PT, R9, RZ, !P1, P2 ;  /* 0x000000ff0900720c */ /* 0x000fda0004f23520 */
[----:B0-----:R-:W-:Y:S05]  /*1f10*/  @P1 BRA `(.L_x_8) ;  /* 0x0000000000341947 */ /* 0x001fea0003800000 */
[----:B------:R-:W-:Y:S02]  /*1f20*/  IADD3 R26, P1, PT, R10, -0x3, RZ ;  /* 0xfffffffd0a1a7810 */ /* 0x000fe40007f3e0ff */
[----:B------:R-:W-:Y:S02]  /*1f30*/  PLOP3.LUT P0, PT, PT, PT, PT, 0x8, 0x80 ;  /* 0x000000000080781c */ /* 0x000fe40003f0e170 */
[----:B------:R-:W-:-:S11]  /*1f40*/  IADD3.X R9, PT, PT, R7, -0x1, RZ, P1, !PT ;  /* 0xffffffff07097810 */ /* 0x000fd60000ffe4ff */
.L_x_9:
[C---:B0-----:R-:W-:Y:S01]  /*1f50*/  IMAD.IADD R4, R5.reuse, 0x1, R8 ;  /* 0x0000000105047824 */ /* 0x041fe200078e0208 */
[----:B------:R-:W-:-:S04]  /*1f60*/  IADD3 R5, P1, PT, R5, 0x4, RZ ;  /* 0x0000000405057810 */ /* 0x000fc80007f3e0ff */
[----:B------:R0:W-:Y:S01]  /*1f70*/  STL.U8 [R4], RZ ;  /* 0x000000ff04007387 */ /* 0x0001e20000100000 */
[----:B------:R-:W-:Y:S01]  /*1f80*/  IMAD.X R6, RZ, RZ, R6, P1 ;  /* 0x000000ffff067224 */ /* 0x000fe200008e0606 */
[----:B------:R-:W-:Y:S02]  /*1f90*/  ISETP.GE.U32.AND P1, PT, R5, R26, PT ;  /* 0x0000001a0500720c */ /* 0x000fe40003f26070 */
[----:B------:R0:W-:Y:S02]  /*1fa0*/  STL.U8 [R4+0x1], RZ ;  /* 0x000001ff04007387 */ /* 0x0001e40000100000 */
[----:B------:R-:W-:Y:S02]  /*1fb0*/  ISETP.GE.U32.AND.EX P1, PT, R6, R9, PT, P1 ;  /* 0x000000090600720c */ /* 0x000fe40003f26110 */
[----:B------:R0:W-:Y:S04]  /*1fc0*/  STL.U8 [R4+0x2], RZ ;  /* 0x000002ff04007387 */ /* 0x0001e80000100000 */
[----:B------:R0:W-:Y:S07]  /*1fd0*/  STL.U8 [R4+0x3], RZ ;  /* 0x000003ff04007387 */ /* 0x0001ee0000100000 */
[----:B------:R-:W-:Y:S05]  /*1fe0*/  @!P1 BRA `(.L_x_9) ;  /* 0xfffffffc00d89947 */ /* 0x000fea000383ffff */
.L_x_8:
[----:B0-----:R-:W-:Y:S02]  /*1ff0*/  IADD3 R4, P3, PT, -R5, R10, RZ ;  /* 0x0000000a05047210 */ /* 0x001fe40007f7e1ff */
[----:B------:R-:W-:Y:S02]  /*2000*/  ISETP.GT.U32.AND P2, PT, R10, R5, PT ;  /* 0x000000050a00720c */ /* 0x000fe40003f44070 */
[----:B------:R-:W-:Y:S01]  /*2010*/  ISETP.LE.U32.AND P1, PT, R4, 0x1, PT ;  /* 0x000000010400780c */ /* 0x000fe20003f23070 */
[C---:B------:R-:W-:Y:S01]  /*2020*/  IMAD.X R4, R7.reuse, 0x1, ~R6, P3 ;  /* 0x0000000107047824 */ /* 0x040fe200018e0e06 */
[----:B------:R-:W-:-:S04]  /*2030*/  ISETP.GT.U32.AND.EX P2, PT, R7, R6, PT, P2 ;  /* 0x000000060700720c */ /* 0x000fc80003f44120 */
[----:B------:R-:W-:-:S13]  /*2040*/  ISETP.LE.U32.OR.EX P1, PT, R4, RZ, !P2, P1 ;  /* 0x000000ff0400720c */ /* 0x000fda0005723510 */
[C---:B------:R-:W-:Y:S01]  /*2050*/  @!P1 IMAD.IADD R9, R5.reuse, 0x1, R8 ;  /* 0x0000000105099824 */ /* 0x040fe200078e0208 */
[----:B------:R-:W-:Y:S02]  /*2060*/  @!P1 IADD3 R5, P3, PT, R5, 0x2, RZ ;  /* 0x0000000205059810 */ /* 0x000fe40007f7e0ff */
[----:B------:R-:W-:Y:S02]  /*2070*/  @!P1 PLOP3.LUT P0, PT, PT, PT, PT, 0x8, 0x80 ;  /* 0x000000000080981c */ /* 0x000fe40003f0e170 */
[----:B------:R-:W-:Y:S01]  /*2080*/  ISETP.LT.U32.AND P2, PT, R5, R10, PT ;  /* 0x0000000a0500720c */ /* 0x000fe20003f41070 */
[----:B------:R-:W-:Y:S01]  /*2090*/  @!P1 IMAD.X R6, RZ, RZ, R6, P3 ;  /* 0x000000ffff069224 */ /* 0x000fe200018e0606 */
[----:B------:R0:W-:Y:S04]  /*20a0*/  @!P1 STL.U8 [R9], RZ ;  /* 0x000000ff09009387 */ /* 0x0001e80000100000 */
[----:B------:R-:W-:Y:S01]  /*20b0*/  ISETP.LT.U32.OR.EX P0, PT, R6, R7, P0, P2 ;  /* 0x000000070600720c */ /* 0x000fe20000701520 */
[----:B------:R0:W-:-:S12]  /*20c0*/  @!P1 STL.U8 [R9+0x1], RZ ;  /* 0x000001ff09009387 */ /* 0x0001d80000100000 */
[----:B------:R-:W-:-:S05]  /*20d0*/  @P0 IMAD.IADD R4, R5, 0x1, R8 ;  /* 0x0000000105040824 */ /* 0x000fca00078e0208 */
[----:B------:R0:W-:Y:S02]  /*20e0*/  @P0 STL.U8 [R4], RZ ;  /* 0x000000ff04000387 */ /* 0x0001e40000100000 */
.L_x_7:
[----:B------:R-:W-:Y:S01]  /*20f0*/  IMAD.MOV.U32 R55, RZ, RZ, -0xc4336f8 ;  /* 0xf3bcc908ff377424 */ /* 0x000fe200078e00ff */
[----:B------:R-:W-:Y:S01]  /*2100*/  UMOV UR8, 0x7 ;  /* 0x0000000700087882 */ /* 0x000fe20000000000 */
[----:B------:R-:W-:Y:S01]  /*2110*/  IMAD.MOV.U32 R56, RZ, RZ, 0x6a09e667 ;  /* 0x6a09e667ff387424 */ /* 0x000fe200078e00ff */
[----:B------:R-:W-:Y:S01]  /*2120*/  UMOV UR4, URZ ;  /* 0x000000ff00047c82 */ /* 0x000fe20008000000 */
[----:B------:R-:W-:Y:S02]  /*2130*/  IMAD.MOV.U32 R8, RZ, RZ, -0x7b3558c5 ;  /* 0x84caa73bff087424 */ /* 0x000fe400078e00ff */
[----:B------:R-:W-:Y:S02]  /*2140*/  IMAD.MOV.U32 R46, RZ, RZ, -0x4498517b ;  /* 0xbb67ae85ff2e7424 */ /* 0x000fe400078e00ff */
[----:B------:R-:W-:Y:S02]  /*2150*/  IMAD.MOV.U32 R52, RZ, RZ, 0x4be4294 ;  /* 0x04be4294ff347424 */ /* 0x000fe400078e00ff */
[----:B------:R-:W-:-:S02]  /*2160*/  IMAD.MOV.U32 R51, RZ, RZ, -0x1f83d9ac ;  /* 0xe07c2654ff337424 */ /* 0x000fc400078e00ff */
[----:B0-----:R-:W-:Y:S02]  /*2170*/  IMAD.MOV.U32 R4, RZ, RZ, -0x16b07d5 ;  /* 0xfe94f82bff047424 */ /* 0x001fe400078e00ff */
        /* <DEDUP_REMOVED lines=21> */
.L_x_10:
[----:B------:R-:W0:Y:S02]  /*22d0*/  LDCU.U8 UR5, c[0x3][UR8+-0x7] ;  /* 0x00ffff20080577ac */ /* 0x000e240008000000 */
[----:B0-----:R-:W-:-:S09]  /*22e0*/  ULEA UR5, UR5, UR9, 0x3 ;  /* 0x0000000905057291 */ /* 0x001fd2000f8e18ff */
[----:B------:R-:W2:Y:S01]  /*22f0*/  LDL.64 R62, [UR5] ;  /* 0x00000005ff3e7983 */ /* 0x000ea20008100a00 */
[----:B------:R-:W0:Y:S01]  /*2300*/  LDCU.U8 UR6, c[0x3][UR8+-0x5] ;  /* 0x00ffff60080677ac */ /* 0x000e220008000000 */
[----:B------:R-:W1:Y:S01]  /*2310*/  LDCU.U8 UR5, c[0x3][UR8+-0x6] ;  /* 0x00ffff40080577ac */ /* 0x000e620008000000 */
[----:B0-----:R-:W-:Y:S02]  /*2320*/  ULEA UR6, UR6, UR9, 0x3 ;  /* 0x0000000906067291 */ /* 0x001fe4000f8e18ff */
[----:B-1----:R-:W-:-:S07]  /*2330*/  ULEA UR5, UR5, UR9, 0x3 ;  /* 0x0000000905057291 */ /* 0x002fce000f8e18ff */
[----:B------:R-:W3:Y:S04]  /*2340*/  LDL.64 R42, [UR6] ;  /* 0x00000006ff2a7983 */ /* 0x000ee80008100a00 */
[----:B------:R-:W4:Y:S01]  /*2350*/  LDL.64 R60, [UR5] ;  /* 0x00000005ff3c7983 */ /* 0x000f220008100a00 */
[----:B------:R-:W0:Y:S01]  /*2360*/  LDCU.U8 UR5, c[0x3][UR8+-0x4] ;  /* 0x00ffff80080577ac */ /* 0x000e220008000000 */
[----:B------:R-:W1:Y:S01]  /*2370*/  LDCU.U8 UR6, c[0x3][UR8+-0x3] ;  /* 0x00ffffa0080677ac */ /* 0x000e620008000000 */
[----:B------:R-:W5:Y:S01]  /*2380*/  LDCU.U8 UR7, c[0x3][UR8+-0x1] ;  /* 0x00ffffe0080777ac */ /* 0x000f620008000000 */
[----:B0-----:R-:W-:-:S09]  /*2390*/  ULEA UR5, UR5, UR9, 0x3 ;  /* 0x0000000905057291 */ /* 0x001fd2000f8e18ff */
[----:B------:R-:W3:Y:S01]  /*23a0*/  LDL.64 R58, [UR5] ;  /* 0x00000005ff3a7983 */ /* 0x000ee20008100a00 */
[----:B-1----:R-:W-:Y:S02]  /*23b0*/  ULEA UR6, UR6, UR9, 0x3 ;  /* 0x0000000906067291 */ /* 0x002fe4000f8e18ff */
[----:B-----5:R-:W-:-:S07]  /*23c0*/  ULEA UR7, UR7, UR9, 0x3 ;  /* 0x0000000907077291 */ /* 0x020fce000f8e18ff */
[----:B------:R-:W5:Y:S04]  /*23d0*/  LDL.64 R66, [UR6] ;  /* 0x00000006ff427983 */ /* 0x000f680008100a00 */
[----:B------:R-:W5:Y:S01]  /*23e0*/  LDL.64 R64, [UR7] ;  /* 0x00000007ff407983 */ /* 0x000f620008100a00 */
[----:B------:R-:W0:Y:S01]  /*23f0*/  LDCU.U8 UR5, c[0x3][UR8+-0x2] ;  /* 0x00ffffc0080577ac */ /* 0x000e220008000000 */
[----:B------:R-:W1:Y:S01]  /*2400*/  LDCU.U8 UR6, c[0x3][UR8] ;  /* 0x00c00000080677ac */ /* 0x000e620008000000 */
[----:B0-----:R-:W-:Y:S02]  /*2410*/  ULEA UR5, UR5, UR9, 0x3 ;  /* 0x0000000905057291 */ /* 0x001fe4000f8e18ff */
[----:B-1----:R-:W-:Y:S01]  /*2420*/  ULEA UR6, UR6, UR9, 0x3 ;  /* 0x0000000906067291 */ /* 0x002fe2000f8e18ff */
[----:B--2---:R-:W-:-:S04]  /*2430*/  IADD3 R9, P0, P1, R27, R34, R62 ;  /* 0x000000221b097210 */ /* 0x004fc8000791e03e */
[----:B------:R-:W-:Y:S02]  /*2440*/  IADD3.X R50, PT, PT, R28, R35, R63, P0, P1 ;  /* 0x000000231c327210 */ /* 0x000fe400007e243f */
[----:B------:R-:W-:Y:S01]  /*2450*/  LOP3.LUT R49, R49, R9, RZ, 0x3c, !PT ;  /* 0x0000000931317212 */ /* 0x000fe200078e3cff */
[----:B------:R-:W2:Y:S01]  /*2460*/  LDL.64 R62, [UR5] ;  /* 0x00000005ff3e7983 */ /* 0x000ea20008100a00 */
[----:B------:R-:W-:-:S04]  /*2470*/  LOP3.LUT R54, R54, R50, RZ, 0x3c, !PT ;  /* 0x0000003236367212 */ /* 0x000fc800078e3cff */
[----:B------:R-:W-:-:S05]  /*2480*/  IADD3 R55, P0, PT, R55, R54, RZ ;  /* 0x0000003637377210 */ /* 0x000fca0007f1e0ff */
[----:B------:R-:W-:Y:S01]  /*2490*/  IMAD.X R56, R56, 0x1, R49, P0 ;  /* 0x0000000138387824 */ /* 0x000fe200000e0631 */
[----:B------:R-:W-:-:S04]  /*24a0*/  LOP3.LUT R34, R34, R55, RZ, 0x3c, !PT ;  /* 0x0000003722227212 */ /* 0x000fc800078e3cff */
[----:B------:R-:W-:-:S04]  /*24b0*/  LOP3.LUT R27, R35, R56, RZ, 0x3c, !PT ;  /* 0x00000038231b7212 */ /* 0x000fc800078e3cff */
[----:B------:R-:W-:Y:S02]  /*24c0*/  SHF.L.W.U32.HI R35, R27, 0x8, R34 ;  /* 0x000000081b237819 */ /* 0x000fe40000010e22 */
[----:B------:R-:W-:-:S04]  /*24d0*/  SHF.L.W.U32.HI R34, R34, 0x8, R27 ;  /* 0x0000000822227819 */ /* 0x000fc80000010e1b */
[----:B----4-:R-:W-:-:S04]  /*24e0*/  IADD3 R9, P0, P1, R9, R34, R60 ;  /* 0x0000002209097210 */ /* 0x010fc8000791e03c */
[----:B------:R-:W-:Y:S02]  /*24f0*/  IADD3.X R50, PT, PT, R50, R35, R61, P0, P1 ;  /* 0x0000002332327210 */ /* 0x000fe400007e243d */
[----:B---3--:R-:W-:Y:S01]  /*2500*/  IADD3 R27, P0, P1, R7, R26, R42 ;  /* 0x0000001a071b7210 */ /* 0x008fe2000791e02a */
[----:B------:R-:W0:Y:S01]  /*2510*/  LDCU.U8 UR5, c[0x3][UR8+0x3] ;  /* 0x00c00060080577ac */ /* 0x000e220008000000 */
[----:B------:R-:W3:Y:S02]  /*2520*/  LDL.64 R60, [UR6] ;  /* 0x00000006ff3c7983 */ /* 0x000ee40008100a00 */
[----:B------:R-:W-:-:S04]  /*2530*/  IADD3.X R40, PT, PT, R30, R31, R43, P0, P1 ;  /* 0x0000001f1e287210 */ /* 0x000fc800007e242b */
[----:B------:R-:W-:Y:S02]  /*2540*/  LOP3.LUT R29, R29, R40, RZ, 0x3c, !PT ;  /* 0x000000281d1d7212 */ /* 0x000fe400078e3cff */
[----:B------:R-:W-:Y:S02]  /*2550*/  LOP3.LUT R28, R37, R27, RZ, 0x3c, !PT ;  /* 0x0000001b251c7212 */ /* 0x000fe400078e3cff */
[----:B------:R-:W-:-:S05]  /*2560*/  IADD3 R8, P0, PT, R8, R29, RZ ;  /* 0x0000001d08087210 */ /* 0x000fca0007f1e0ff */
[----:B------:R-:W-:Y:S01]  /*2570*/  IMAD.X R7, R46, 0x1, R28, P0 ;  /* 0x000000012e077824 */ /* 0x000fe200000e061c */
[----:B------:R-:W-:-:S04]  /*2580*/  LOP3.LUT R42, R26, R8, RZ, 0x3c, !PT ;  /* 0x000000081a2a7212 */ /* 0x000fc800078e3cff */
[----:B------:R-:W-:Y:S01]  /*2590*/  LOP3.LUT R31, R31, R7, RZ, 0x3c, !PT ;  /* 0x000000071f1f7212 */ /* 0x000fe200078e3cff */
[----:B0-----:R-:W-:-:S03]  /*25a0*/  ULEA UR6, UR5, UR9, 0x3 ;  /* 0x0000000905067291 */ /* 0x001fc6000f8e18ff */
[----:B------:R-:W-:Y:S02]  /*25b0*/  SHF.L.W.U32.HI R36, R31, 0x8, R42 ;  /* 0x000000081f247819 */ /* 0x000fe40000010e2a */
[----:B------:R-:W-:Y:S01]  /*25c0*/  SHF.L.W.U32.HI R42, R42, 0x8, R31 ;  /* 0x000000082a2a7819 */ /* 0x000fe20000010e1f */
[----:B------:R-:W0:Y:S03]  /*25d0*/  LDCU.U8 UR5, c[0x3][UR8+0x1] ;  /* 0x00c00020080577ac */ /* 0x000e260008000000 */
[----:B------:R-:W-:-:S04]  /*25e0*/  IADD3 R37, P0, P1, R27, R42, R58 ;  /* 0x0000002a1b257210 */ /* 0x000fc8000791e03a */
[----:B------:R-:W-:Y:S02]  /*25f0*/  IADD3.X R40, PT, PT, R40, R36, R59, P0, P1 ;  /* 0x0000002428287210 */ /* 0x000fe400007e243b */
[----:B------:R-:W4:Y:S01]  /*2600*/  LDL.64 R58, [UR6] ;  /* 0x00000006ff3a7983 */ /* 0x000f220008100a00 */
[----:B-----5:R-:W-:Y:S01]  /*2610*/  IADD3 R53, P0, P1, R11, R44, R66 ;  /* 0x0000002c0b357210 */ /* 0x020fe2000791e042 */
[----:B------:R-:W1:Y:S03]  /*2620*/  LDCU.U8 UR6, c[0x3][UR8+0x5] ;  /* 0x00c000a0080677ac */ /* 0x000e660008000000 */
[----:B------:R-:W-:Y:S01]  /*2630*/  IADD3.X R43, PT, PT, R33, R38, R67, P0, P1 ;  /* 0x00000026212b7210 */ /* 0x000fe200007e2443 */
[----:B0-----:R-:W-:Y:S01]  /*2640*/  ULEA UR5, UR5, UR9, 0x3 ;  /* 0x0000000905057291 */ /* 0x001fe2000f8e18ff */
[----:B------:R-:W-:Y:S02]  /*2650*/  IADD3 R46, P0, P1, R32, R25, R64 ;  /* 0x00000019202e7210 */ /* 0x000fe4000791e040 */
[----:B------:R-:W-:-:S02]  /*2660*/  LOP3.LUT R26, R51, R43, RZ, 0x3c, !PT ;  /* 0x0000002b331a7212 */ /* 0x000fc400078e3cff */
[----:B------:R-:W-:-:S04]  /*2670*/  IADD3.X R45, PT, PT, R41, R10, R65, P0, P1 ;  /* 0x0000000a292d7210 */ /* 0x000fc800007e2441 */
[----:B------:R-:W5:Y:S01]  /*2680*/  LDL.64 R30, [UR5] ;  /* 0x00000005ff1e7983 */ /* 0x000f620008100a00 */
[----:B------:R-:W-:Y:S02]  /*2690*/  LOP3.LUT R27, R52, R53, RZ, 0x3c, !PT ;  /* 0x00000035341b7212 */ /* 0x000fe400078e3cff */
[----:B------:R-:W-:Y:S01]  /*26a0*/  IADD3 R4, P0, PT, R4, R26, RZ ;  /* 0x0000001a04047210 */ /* 0x000fe20007f1e0ff */
[----:B-1----:R-:W-:-:S04]  /*26b0*/  ULEA UR6, UR6, UR9, 0x3 ;  /* 0x0000000906067291 */ /* 0x002fc8000f8e18ff */
[----:B------:R-:W-:Y:S01]  /*26c0*/  IMAD.X R39, R39, 0x1, R27, P0 ;  /* 0x0000000127277824 */ /* 0x000fe200000e061b */
[----:B------:R-:W-:-:S04]  /*26d0*/  LOP3.LUT R11, R44, R4, RZ, 0x3c, !PT ;  /* 0x000000042c0b7212 */ /* 0x000fc800078e3cff */
[----:B------:R-:W-:-:S04]  /*26e0*/  LOP3.LUT R32, R38, R39, RZ, 0x3c, !PT ;  /* 0x0000002726207212 */ /* 0x000fc800078e3cff */
[----:B------:R-:W-:Y:S02]  /*26f0*/  SHF.L.W.U32.HI R41, R32, 0x8, R11 ;  /* 0x0000000820297819 */ /* 0x000fe40000010e0b */
[----:B------:R-:W-:Y:S02]  /*2700*/  SHF.L.W.U32.HI R11, R11, 0x8, R32 ;  /* 0x000000080b0b7819 */ /* 0x000fe40000010e20 */
[----:B------:R-:W5:Y:S01]  /*2710*/  LDL.64 R32, [UR6] ;  /* 0x00000006ff207983 */ /* 0x000f620008100a00 */
[----:B------:R-:W-:Y:S01]  /*2720*/  LOP3.LUT R6, R6, R45, RZ, 0x3c, !PT ;  /* 0x0000002d06067212 */ /* 0x000fe200078e3cff */
[----:B------:R-:W0:Y:S02]  /*2730*/  LDCU.U8 UR5, c[0x3][UR8+0x7] ;  /* 0x00c000e0080577ac */ /* 0x000e240008000000 */
[----:B0-----:R-:W-:Y:S01]  /*2740*/  ULEA UR6, UR5, UR9, 0x3 ;  /* 0x0000000905067291 */ /* 0x001fe2000f8e18ff */
[----:B------:R-:W0:Y:S01]  /*2750*/  LDCU.U8 UR5, c[0x3][UR8+0x2] ;  /* 0x00c00040080577ac */ /* 0x000e220008000000 */
[----:B------:R-:W-:-:S02]  /*2760*/  LOP3.LUT R29, R29, R37, RZ, 0x3c, !PT ;  /* 0x000000251d1d7212 */ /* 0x000fc400078e3cff */
[----:B------:R-:W-:Y:S01]  /*2770*/  LOP3.LUT R28, R28, R40, RZ, 0x3c, !PT ;  /* 0x000000281c1c7212 */ /* 0x000fe200078e3cff */
[----:B0-----:R-:W-:Y:S01]  /*2780*/  ULEA UR5, UR5, UR9, 0x3 ;  /* 0x0000000905057291 */ /* 0x001fe2000f8e18ff */
[----:B------:R-:W-:Y:S01]  /*2790*/  LOP3.LUT R54, R54, R9, RZ, 0x3c, !PT ;  /* 0x0000000936367212 */ /* 0x000fe200078e3cff */
[----:B------:R-:W0:Y:S02]  /*27a0*/  LDCU.U8 UR7, c[0x3][UR8+0x8] ;  /* 0x00c00100080777ac */ /* 0x000e240008000000 */
[----:B0-----:R-:W-:Y:S01]  /*27b0*/  ULEA UR7, UR7, UR9, 0x3 ;  /* 0x0000000907077291 */ /* 0x001fe2000f8e18ff */
[----:B--2---:R-:W-:-:S04]  /*27c0*/  IADD3 R51, P0, P1, R53, R11, R62 ;  /* 0x0000000b35337210 */ /* 0x004fc8000791e03e */
[----:B------:R-:W-:Y:S02]  /*27d0*/  IADD3.X R52, PT, PT, R43, R41, R63, P0, P1 ;  /* 0x000000292b347210 */ /* 0x000fe400007e243f */
[----:B------:R-:W-:Y:S02]  /*27e0*/  LOP3.LUT R43, R5, R46, RZ, 0x3c, !PT ;  /* 0x0000002e052b7212 */ /* 0x000fe400078e3cff */
[----:B------:R-:W-:-:S05]  /*27f0*/  IADD3 R47, P0, PT, R47, R6, RZ ;  /* 0x000000062f2f7210 */ /* 0x000fca0007f1e0ff */
[----:B------:R-:W-:Y:S01]  /*2800*/  IMAD.X R48, R48, 0x1, R43, P0 ;  /* 0x0000000130307824 */ /* 0x000fe200000e062b */
[----:B------:R-:W-:-:S04]  /*2810*/  LOP3.LUT R57, R25, R47, RZ, 0x3c, !PT ;  /* 0x0000002f19397212 */ /* 0x000fc800078e3cff */
[----:B------:R-:W-:Y:S02]  /*2820*/  LOP3.LUT R10, R10, R48, RZ, 0x3c, !PT ;  /* 0x000000300a0a7212 */ /* 0x000fe400078e3cff */
[----:B------:R-:W-:Y:S02]  /*2830*/  LOP3.LUT R26, R26, R51, RZ, 0x3c, !PT ;  /* 0x000000331a1a7212 */ /* 0x000fe400078e3cff */
[----:B------:R-:W-:Y:S02]  /*2840*/  SHF.L.W.U32.HI R53, R57, 0x8, R10 ;  /* 0x0000000839357819 */ /* 0x000fe40000010e0a */
[----:B------:R-:W-:Y:S02]  /*2850*/  LOP3.LUT R27, R27, R52, RZ, 0x3c, !PT ;  /* 0x000000341b1b7212 */ /* 0x000fe400078e3cff */
[----:B------:R-:W-:Y:S02]  /*2860*/  SHF.L.W.U32.HI R57, R10, 0x8, R57 ;  /* 0x000000080a397819 */ /* 0x000fe40000010e39 */
[----:B------:R-:W-:-:S02]  /*2870*/  SHF.L.W.U32.HI R44, R26, 0x10, R27 ;  /* 0x000000101a2c7819 */ /* 0x000fc40000010e1b */
[----:B---3--:R-:W-:-:S04]  /*2880*/  IADD3 R38, P0, P1, R46, R53, R60 ;  /* 0x000000352e267210 */ /* 0x008fc8000791e03c */
[----:B------:R-:W-:Y:S02]  /*2890*/  IADD3.X R10, PT, PT, R45, R57, R61, P0, P1 ;  /* 0x000000392d0a7210 */ /* 0x000fe400007e243d */
[----:B------:R-:W-:Y:S02]  /*28a0*/  SHF.L.W.U32.HI R45, R27, 0x10, R26 ;  /* 0x000000101b2d7819 */ /* 0x000fe40000010e1a */
[----:B------:R-:W2:Y:S01]  /*28b0*/  LDL.64 R26, [UR6] ;  /* 0x00000006ff1a7983 */ /* 0x000ea20008100a00 */
[----:B------:R-:W-:-:S05]  /*28c0*/  IADD3 R4, P0, PT, R44, R4, RZ ;  /* 0x000000042c047210 */ /* 0x000fca0007f1e0ff */
[----:B------:R-:W-:Y:S01]  /*28d0*/  IMAD.X R39, R45, 0x1, R39, P0 ;  /* 0x000000012d277824 */ /* 0x000fe200000e0627 */
[----:B------:R-:W-:-:S04]  /*28e0*/  LOP3.LUT R11, R11, R4, RZ, 0x3c, !PT ;  /* 0x000000040b0b7212 */ /* 0x000fc800078e3cff */
[----:B------:R-:W-:-:S04]  /*28f0*/  LOP3.LUT R46, R41, R39, RZ, 0x3c, !PT ;  /* 0x00000027292e7212 */ /* 0x000fc800078e3cff */
[----:B------:R-:W-:Y:S02]  /*2900*/  SHF.L.W.U32.HI R5, R46, 0x1, R11 ;  /* 0x000000012e057819 */ /* 0x000fe40000010e0b */
[----:B------:R-:W-:Y:S02]  /*2910*/  SHF.L.W.U32.HI R25, R11, 0x1, R46 ;  /* 0x000000010b197819 */ /* 0x000fe40000010e2e */
[----:B------:R-:W-:Y:S02]  /*2920*/  SHF.L.W.U32.HI R41, R29, 0x10, R28 ;  /* 0x000000101d297819 */ /* 0x000fe40000010e1c */
[----:B----4-:R-:W-:Y:S02]  /*2930*/  IADD3 R11, P0, P1, R37, R5, R58 ;  /* 0x00000005250b7210 */ /* 0x010fe4000791e03a */
[----:B------:R-:W-:Y:S02]  /*2940*/  SHF.L.W.U32.HI R37, R28, 0x10, R29 ;  /* 0x000000101c257819 */ /* 0x000fe40000010e1d */
[----:B------:R-:W-:Y:S01]  /*2950*/  IADD3.X R40, PT, PT, R40, R25, R59, P0, P1 ;  /* 0x0000001928287210 */ /* 0x000fe200007e243b */
[----:B------:R-:W3:Y:S01]  /*2960*/  LDL.64 R28, [UR5] ;  /* 0x00000005ff1c7983 */ /* 0x000ee20008100a00 */
[----:B------:R-:W-:-:S05]  /*2970*/  IADD3 R8, P0, PT, R41, R8, RZ ;  /* 0x0000000829087210 */ /* 0x000fca0007f1e0ff */
[----:B------:R-:W-:Y:S01]  /*2980*/  IMAD.X R7, R37, 0x1, R7, P0 ;  /* 0x0000000125077824 */ /* 0x000fe200000e0607 */
[----:B------:R-:W-:Y:S02]  /*2990*/  LOP3.LUT R42, R42, R8, RZ, 0x3c, !PT ;  /* 0x000000082a2a7212 */ /* 0x000fe400078e3cff */
[----:B------:R-:W-:Y:S02]  /*29a0*/  LOP3.LUT R6, R6, R38, RZ, 0x3c, !PT ;  /* 0x0000002606067212 */ /* 0x000fe400078e3cff */
[----:B------:R-:W-:Y:S02]  /*29b0*/  LOP3.LUT R61, R36, R7, RZ, 0x3c, !PT ;  /* 0x00000007243d7212 */ /* 0x000fe400078e3cff */
[----:B------:R-:W-:Y:S02]  /*29c0*/  LOP3.LUT R59, R43, R10, RZ, 0x3c, !PT ;  /* 0x0000000a2b3b7212 */ /* 0x000fe400078e3cff */
[----:B------:R-:W-:Y:S01]  /*29d0*/  SHF.L.W.U32.HI R36, R61, 0x1, R42 ;  /* 0x000000013d247819 */ /* 0x000fe20000010e2a */
[----:B------:R-:W0:Y:S01]  /*29e0*/  LDCU.U8 UR5, c[0x3][UR8+0x4] ;  /* 0x00c00080080577ac */ /* 0x000e220008000000 */
[----:B------:R-:W-:-:S02]  /*29f0*/  SHF.L.W.U32.HI R46, R6, 0x10, R59 ;  /* 0x00000010062e7819 */ /* 0x000fc40000010e3b */
[----:B------:R-:W-:Y:S02]  /*2a00*/  SHF.L.W.U32.HI R43, R42, 0x1, R61 ;  /* 0x000000012a2b7819 */ /* 0x000fe40000010e3d */
[----:B------:R-:W-:Y:S02]  /*2a10*/  SHF.L.W.U32.HI R42, R59, 0x10, R6 ;  /* 0x000000103b2a7819 */ /* 0x000fe40000010e06 */
[----:B-----5:R-:W-:Y:S02]  /*2a20*/  IADD3 R6, P1, P2, R9, R36, R30 ;  /* 0x0000002409067210 */ /* 0x020fe40007a3e01e */
[----:B------:R-:W-:Y:S01]  /*2a30*/  IADD3 R9, P0, PT, R46, R47, RZ ;  /* 0x0000002f2e097210 */ /* 0x000fe20007f1e0ff */
[----:B------:R-:W1:Y:S04]  /*2a40*/  LDCU.U8 UR6, c[0x3][UR8+0x6] ;  /* 0x00c000c0080677ac */ /* 0x000e680008000000 */
[----:B------:R-:W-:Y:S01]  /*2a50*/  IMAD.X R48, R42, 0x1, R48, P0 ;  /* 0x000000012a307824 */ /* 0x000fe200000e0630 */
[----:B------:R-:W-:-:S04]  /*2a60*/  LOP3.LUT R53, R53, R9, RZ, 0x3c, !PT ;  /* 0x0000000935357212 */ /* 0x000fc800078e3cff */
[----:B------:R-:W-:Y:S02]  /*2a70*/  LOP3.LUT R30, R57, R48, RZ, 0x3c, !PT ;  /* 0x00000030391e7212 */ /* 0x000fe400078e3cff */
[----:B------:R-:W-:Y:S01]  /*2a80*/  LOP3.LUT R57, R49, R50, RZ, 0x3c, !PT ;  /* 0x0000003231397212 */ /* 0x000fe200078e3cff */
[----:B0-----:R-:W-:Y:S01]  /*2a90*/  ULEA UR5, UR5, UR9, 0x3 ;  /* 0x0000000905057291 */ /* 0x001fe2000f8e18ff */
[----:B------:R-:W-:Y:S02]  /*2aa0*/  SHF.L.W.U32.HI R49, R30, 0x1, R53 ;  /* 0x000000011e317819 */ /* 0x000fe40000010e35 */
[----:B------:R-:W-:Y:S02]  /*2ab0*/  IADD3.X R47, PT, PT, R50, R43, R31, P1, P2 ;  /* 0x0000002b322f7210 */ /* 0x000fe40000fe441f */
[----:B------:R-:W-:Y:S02]  /*2ac0*/  SHF.L.W.U32.HI R50, R53, 0x1, R30 ;  /* 0x0000000135327819 */ /* 0x000fe40000010e1e */
[----:B------:R-:W-:-:S02]  /*2ad0*/  IADD3 R51, P0, P1, R51, R49, R32 ;  /* 0x0000003133337210 */ /* 0x000fc4000791e020 */
[----:B------:R-:W-:Y:S01]  /*2ae0*/  SHF.L.W.U32.HI R53, R54, 0x10, R57 ;  /* 0x0000001036357819 */ /* 0x000fe20000010e39 */
[----:B------:R-:W4:Y:S01]  /*2af0*/  LDL.64 R30, [UR5] ;  /* 0x00000005ff1e7983 */ /* 0x000f220008100a00 */
[----:B------:R-:W-:Y:S02]  /*2b00*/  IADD3.X R52, PT, PT, R52, R50, R33, P0, P1 ;  /* 0x0000003234347210 */ /* 0x000fe400007e2421 */
[----:B------:R-:W-:Y:S02]  /*2b10*/  SHF.L.W.U32.HI R54, R57, 0x10, R54 ;  /* 0x0000001039367819 */ /* 0x000fe40000010e36 */
[----:B------:R-:W-:Y:S01]  /*2b20*/  IADD3 R55, P0, PT, R53, R55, RZ ;  /* 0x0000003735377210 */ /* 0x000fe20007f1e0ff */
[----:B-1----:R-:W-:-:S04]  /*2b30*/  ULEA UR6, UR6, UR9, 0x3 ;  /* 0x0000000906067291 */ /* 0x002fc8000f8e18ff */
[----:B------:R-:W-:Y:S01]  /*2b40*/  IMAD.X R56, R54, 0x1, R56, P0 ;  /* 0x0000000136387824 */ /* 0x000fe200000e0638 */
[----:B------:R-:W-:-:S04]  /*2b50*/  LOP3.LUT R34, R34, R55, RZ, 0x3c, !PT ;  /* 0x0000003722227212 */ /* 0x000fc800078e3cff */
[----:B------:R-:W-:Y:S01]  /*2b60*/  LOP3.LUT R35, R35, R56, RZ, 0x3c, !PT ;  /* 0x0000003823237212 */ /* 0x000fe200078e3cff */
[----:B------:R-:W5:Y:S03]  /*2b70*/  LDL.64 R32, [UR6] ;  /* 0x00000006ff207983 */ /* 0x000f660008100a00 */
[----:B------:R-:W-:Y:S02]  /*2b80*/  SHF.L.W.U32.HI R57, R34, 0x1, R35 ;  /* 0x0000000122397819 */ /* 0x000fe40000010e23 */
[----:B------:R-:W-:Y:S02]  /*2b90*/  SHF.L.W.U32.HI R58, R35, 0x1, R34 ;  /* 0x00000001233a7819 */ /* 0x000fe40000010e22 */
[----:B------:R-:W5:Y:S01]  /*2ba0*/  LDL.64 R34, [UR7] ;  /* 0x00000007ff227983 */ /* 0x000f620008100a00 */
[----:B------:R-:W-:-:S04]  /*2bb0*/  UIADD3 UR4, UPT, UPT, UR4, 0x1, URZ ;  /* 0x0000000104047890 */ /* 0x000fc8000fffe0ff */
[----:B------:R-:W-:Y:S02]  /*2bc0*/  UISETP.NE.AND UP0, UPT, UR4, 0xc, UPT ;  /* 0x0000000c0400788c */ /* 0x000fe4000bf05270 */
[----:B------:R-:W-:Y:S01]  /*2bd0*/  UIADD3 UR8, UPT, UPT, UR8, 0x10, URZ ;  /* 0x0000001008087890 */ /* 0x000fe2000fffe0ff */
[----:B--2---:R-:W-:-:S04]  /*2be0*/  IADD3 R38, P0, P1, R38, R58, R26 ;  /* 0x0000003a26267210 */ /* 0x004fc8000791e01a */
[----:B------:R-:W-:Y:S02]  /*2bf0*/  IADD3.X R10, PT, PT, R10, R57, R27, P0, P1 ;  /* 0x000000390a0a7210 */ /* 0x000fe400007e241b */
[----:B------:R-:W-:Y:S02]  /*2c00*/  LOP3.LUT R27, R42, R47, RZ, 0x3c, !PT ;  /* 0x0000002f2a1b7212 */ /* 0x000fe400078e3cff */
[----:B------:R-:W-:Y:S02]  /*2c10*/  LOP3.LUT R26, R46, R6, RZ, 0x3c, !PT ;  /* 0x000000062e1a7212 */ /* 0x000fe400078e3cff */
[----:B------:R-:W-:-:S05]  /*2c20*/  IADD3 R4, P0, PT, R27, R4, RZ ;  /* 0x000000041b047210 */ /* 0x000fca0007f1e0ff */
[----:B------:R-:W-:Y:S01]  /*2c30*/  IMAD.X R39, R26, 0x1, R39, P0 ;  /* 0x000000011a277824 */ /* 0x000fe200000e0627 */
[----:B------:R-:W-:-:S04]  /*2c40*/  LOP3.LUT R26, R36, R4, RZ, 0x3c, !PT ;  /* 0x00000004241a7212 */ /* 0x000fc800078e3cff */
[----:B------:R-:W-:-:S04]  /*2c50*/  LOP3.LUT R43, R43, R39, RZ, 0x3c, !PT ;  /* 0x000000272b2b7212 */ /* 0x000fc800078e3cff */
[----:B------:R-:W-:Y:S02]  /*2c60*/  SHF.L.W.U32.HI R36, R26, 0x8, R43 ;  /* 0x000000081a247819 */ /* 0x000fe40000010e2b */
[----:B------:R-:W-:Y:S02]  /*2c70*/  SHF.L.W.U32.HI R26, R43, 0x8, R26 ;  /* 0x000000082b1a7819 */ /* 0x000fe40000010e1a */
[----:B---3--:R-:W-:-:S04]  /*2c80*/  IADD3 R27, P0, P1, R6, R36, R28 ;  /* 0x00000024061b7210 */ /* 0x008fc8000791e01c */
[----:B------:R-:W-:-:S04]  /*2c90*/  IADD3.X R28, PT, PT, R47, R26, R29, P0, P1 ;  /* 0x0000001a2f1c7210 */ /* 0x000fc800007e241d */
[----:B------:R-:W-:Y:S02]  /*2ca0*/  LOP3.LUT R46, R28, R46, R6, 0x96, !PT ;  /* 0x0000002e1c2e7212 */ /* 0x000fe400078e9606 */
[----:B------:R-:W-:Y:S02]  /*2cb0*/  LOP3.LUT R6, R54, R40, RZ, 0x3c, !PT ;  /* 0x0000002836067212 */ /* 0x000fe400078e3cff */
[----:B------:R-:W-:Y:S02]  /*2cc0*/  LOP3.LUT R29, R53, R11, RZ, 0x3c, !PT ;  /* 0x0000000b351d7212 */ /* 0x000fe400078e3cff */
[----:B------:R-:W-:Y:S02]  /*2cd0*/  IADD3 R9, P0, PT, R6, R9, RZ ;  /* 0x0000000906097210 */ /* 0x000fe40007f1e0ff */
[----:B------:R-:W-:-:S03]  /*2ce0*/  LOP3.LUT R6, R37, R52, RZ, 0x3c, !PT ;  /* 0x0000003425067212 */ /* 0x000fc600078e3cff */
[----:B------:R-:W-:Y:S01]  /*2cf0*/  IMAD.X R48, R29, 0x1, R48, P0 ;  /* 0x000000011d307824 */ /* 0x000fe200000e0630 */
[----:B------:R-:W-:Y:S02]  /*2d00*/  IADD3 R55, P0, PT, R6, R55, RZ ;  /* 0x0000003706377210 */ /* 0x000fe40007f1e0ff */
[----:B------:R-:W-:Y:S02]  /*2d10*/  LOP3.LUT R29, R41, R51, RZ, 0x3c, !PT ;  /* 0x00000033291d7212 */ /* 0x000fe400078e3cff */
[----:B------:R-:W-:Y:S02]  /*2d20*/  LOP3.LUT R5, R5, R9, RZ, 0x3c, !PT ;  /* 0x0000000905057212 */ /* 0x000fe400078e3cff */
[----:B------:R-:W-:Y:S02]  /*2d30*/  LOP3.LUT R6, R25, R48, RZ, 0x3c, !PT ;  /* 0x0000003019067212 */ /* 0x000fe400078e3cff */
[----:B------:R-:W-:Y:S01]  /*2d40*/  LOP3.LUT R47, R27, R42, R47, 0x96, !PT ;  /* 0x0000002a1b2f7212 */ /* 0x000fe200078e962f */
[----:B------:R-:W-:Y:S01]  /*2d50*/  IMAD.X R56, R29, 0x1, R56, P0 ;  /* 0x000000011d387824 */ /* 0x000fe200000e0638 */
[----:B------:R-:W-:-:S02]  /*2d60*/  SHF.L.W.U32.HI R25, R6, 0x8, R5 ;  /* 0x0000000806197819 */ /* 0x000fc40000010e05 */
[----:B------:R-:W-:Y:S02]  /*2d70*/  SHF.L.W.U32.HI R29, R5, 0x8, R6 ;  /* 0x00000008051d7819 */ /* 0x000fe40000010e06 */
[----:B------:R-:W-:Y:S02]  /*2d80*/  SHF.L.W.U32.HI R6, R46, 0x10, R47 ;  /* 0x000000102e067819 */ /* 0x000fe40000010e2f */
[----:B------:R-:W-:Y:S02]  /*2d90*/  SHF.L.W.U32.HI R5, R47, 0x10, R46 ;  /* 0x000000102f057819 */ /* 0x000fe40000010e2e */
[----:B------:R-:W-:Y:S02]  /*2da0*/  LOP3.LUT R47, R45, R10, RZ, 0x3c, !PT ;  /* 0x0000000a2d2f7212 */ /* 0x000fe400078e3cff */
[----:B------:R-:W-:Y:S02]  /*2db0*/  LOP3.LUT R46, R44, R38, RZ, 0x3c, !PT ;  /* 0x000000262c2e7212 */ /* 0x000fe400078e3cff */
[----:B------:R-:W-:-:S02]  /*2dc0*/  IADD3 R8, P0, PT, R47, R8, RZ ;  /* 0x000000082f087210 */ /* 0x000fc40007f1e0ff */
[----:B------:R-:W-:-:S03]  /*2dd0*/  LOP3.LUT R43, R49, R55, RZ, 0x3c, !PT ;  /* 0x00000037312b7212 */ /* 0x000fc600078e3cff */
[----:B------:R-:W-:Y:S01]  /*2de0*/  IMAD.X R46, R46, 0x1, R7, P0 ;  /* 0x000000012e2e7824 */ /* 0x000fe200000e0607 */
[----:B----4-:R-:W-:Y:S02]  /*2df0*/  IADD3 R7, P1, P2, R11, R29, R30 ;  /* 0x0000001d0b077210 */ /* 0x010fe40007a3e01e */
[----:B------:R-:W-:Y:S02]  /*2e00*/  IADD3 R4, P0, PT, R5, R4, RZ ;  /* 0x0000000405047210 */ /* 0x000fe40007f1e0ff */
[----:B------:R-:W-:Y:S02]  /*2e10*/  LOP3.LUT R50, R50, R56, RZ, 0x3c, !PT ;  /* 0x0000003832327212 */ /* 0x000fe400078e3cff */
[----:B------:R-:W-:Y:S01]  /*2e20*/  IADD3.X R30, PT, PT, R40, R25, R31, P1, P2 ;  /* 0x00000019281e7210 */ /* 0x000fe20000fe441f */
[----:B------:R-:W-:Y:S01]  /*2e30*/  IMAD.X R39, R6, 0x1, R39, P0 ;  /* 0x0000000106277824 */ /* 0x000fe200000e0627 */
[----:B------:R-:W-:Y:S02]  /*2e40*/  SHF.L.W.U32.HI R42, R50, 0x8, R43 ;  /* 0x00000008322a7819 */ /* 0x000fe40000010e2b */
[----:B------:R-:W-:-:S02]  /*2e50*/  SHF.L.W.U32.HI R43, R43, 0x8, R50 ;  /* 0x000000082b2b7819 */ /* 0x000fc40000010e32 */
[----:B------:R-:W-:Y:S02]  /*2e60*/  LOP3.LUT R58, R58, R8, RZ, 0x3c, !PT ;  /* 0x000000083a3a7212 */ /* 0x000fe400078e3cff */
[----:B------:R-:W-:Y:S02]  /*2e70*/  LOP3.LUT R57, R57, R46, RZ, 0x3c, !PT ;  /* 0x0000002e39397212 */ /* 0x000fe400078e3cff */
[----:B------:R-:W-:Y:S02]  /*2e80*/  LOP3.LUT R54, R7, R54, R40, 0x96, !PT ;  /* 0x0000003607367212 */ /* 0x000fe400078e9628 */
[----:B------:R-:W-:Y:S02]  /*2e90*/  LOP3.LUT R53, R30, R53, R11, 0x96, !PT ;  /* 0x000000351e357212 */ /* 0x000fe400078e960b */
[----:B------:R-:W-:Y:S02]  /*2ea0*/  LOP3.LUT R47, R36, R4, RZ, 0x3c, !PT ;  /* 0x00000004242f7212 */ /* 0x000fe400078e3cff */
[----:B------:R-:W-:-:S02]  /*2eb0*/  LOP3.LUT R26, R26, R39, RZ, 0x3c, !PT ;  /* 0x000000271a1a7212 */ /* 0x000fc400078e3cff */
[----:B-----5:R-:W-:Y:S02]  /*2ec0*/  IADD3 R11, P1, P2, R51, R43, R32 ;  /* 0x0000002b330b7210 */ /* 0x020fe40007a3e020 */
[----:B------:R-:W-:Y:S02]  /*2ed0*/  SHF.L.W.U32.HI R36, R58, 0x8, R57 ;  /* 0x000000083a247819 */ /* 0x000fe40000010e39 */
[----:B------:R-:W-:Y:S02]  /*2ee0*/  SHF.L.W.U32.HI R49, R54, 0x10, R53 ;  /* 0x0000001036317819 */ /* 0x000fe40000010e35 */
[----:B------:R-:W-:Y:S02]  /*2ef0*/  SHF.L.W.U32.HI R31, R47, 0x1, R26 ;  /* 0x000000012f1f7819 */ /* 0x000fe40000010e1a */
[----:B------:R-:W-:Y:S02]  /*2f00*/  IADD3.X R33, PT, PT, R52, R42, R33, P1, P2 ;  /* 0x0000002a34217210 */ /* 0x000fe40000fe4421 */
[----:B------:R-:W-:-:S02]  /*2f10*/  SHF.L.W.U32.HI R40, R57, 0x8, R58 ;  /* 0x0000000839287819 */ /* 0x000fc40000010e3a */
[----:B------:R-:W-:Y:S02]  /*2f20*/  SHF.L.W.U32.HI R26, R26, 0x1, R47 ;  /* 0x000000011a1a7819 */ /* 0x000fe40000010e2f */
[----:B------:R-:W-:Y:S02]  /*2f30*/  IADD3 R32, P1, P2, R38, R36, R34 ;  /* 0x0000002426207210 */ /* 0x000fe40007a3e022 */
[----:B------:R-:W-:Y:S02]  /*2f40*/  SHF.L.W.U32.HI R54, R53, 0x10, R54 ;  /* 0x0000001035367819 */ /* 0x000fe40000010e36 */
[----:B------:R-:W-:Y:S02]  /*2f50*/  IADD3 R47, P0, PT, R49, R9, RZ ;  /* 0x00000009312f7210 */ /* 0x000fe40007f1e0ff */
[----:B------:R-:W-:Y:S02]  /*2f60*/  LOP3.LUT R34, R33, R41, R51, 0x96, !PT ;  /* 0x0000002921227212 */ /* 0x000fe400078e9633 */
[----:B------:R-:W-:Y:S01]  /*2f70*/  IADD3.X R41, PT, PT, R10, R40, R35, P1, P2 ;  /* 0x000000280a297210 */ /* 0x000fe20000fe4423 */
[----:B------:R-:W-:Y:S01]  /*2f80*/  IMAD.X R48, R54, 0x1, R48, P0 ;  /* 0x0000000136307824 */ /* 0x000fe200000e0630 */
[----:B------:R-:W-:-:S02]  /*2f90*/  LOP3.LUT R9, R11, R37, R52, 0x96, !PT ;  /* 0x000000250b097212 */ /* 0x000fc400078e9634 */
[----:B------:R-:W-:Y:S02]  /*2fa0*/  LOP3.LUT R10, R32, R45, R10, 0x96, !PT ;  /* 0x0000002d200a7212 */ /* 0x000fe400078e960a */
[----:B------:R-:W-:Y:S02]  /*2fb0*/  LOP3.LUT R51, R41, R44, R38, 0x96, !PT ;  /* 0x0000002c29337212 */ /* 0x000fe400078e9626 */
[----:B------:R-:W-:Y:S02]  /*2fc0*/  LOP3.LUT R29, R29, R47, RZ, 0x3c, !PT ;  /* 0x0000002f1d1d7212 */ /* 0x000fe400078e3cff */
[----:B------:R-:W-:Y:S02]  /*2fd0*/  LOP3.LUT R50, R25, R48, RZ, 0x3c, !PT ;  /* 0x0000003019327212 */ /* 0x000fe400078e3cff */
[----:B------:R-:W-:Y:S02]  /*2fe0*/  SHF.L.W.U32.HI R37, R9, 0x10, R34 ;  /* 0x0000001009257819 */ /* 0x000fe40000010e22 */
[----:B------:R-:W-:-:S02]  /*2ff0*/  SHF.L.W.U32.HI R52, R10, 0x10, R51 ;  /* 0x000000100a347819 */ /* 0x000fc40000010e33 */
[----:B------:R-:W-:Y:S02]  /*3000*/  SHF.L.W.U32.HI R38, R29, 0x1, R50 ;  /* 0x000000011d267819 */ /* 0x000fe40000010e32 */
[----:B------:R-:W-:Y:S02]  /*3010*/  SHF.L.W.U32.HI R44, R50, 0x1, R29 ;  /* 0x00000001322c7819 */ /* 0x000fe40000010e1d */
[----:B------:R-:W-:Y:S02]  /*3020*/  SHF.L.W.U32.HI R29, R34, 0x10, R9 ;  /* 0x00000010221d7819 */ /* 0x000fe40000010e09 */
[----:B------:R-:W-:Y:S02]  /*3030*/  IADD3 R55, P0, PT, R37, R55, RZ ;  /* 0x0000003725377210 */ /* 0x000fe40007f1e0ff */
[----:B------:R-:W-:Y:S02]  /*3040*/  SHF.L.W.U32.HI R51, R51, 0x10, R10 ;  /* 0x0000001033337819 */ /* 0x000fe40000010e0a */
[----:B------:R-:W-:Y:S01]  /*3050*/  IADD3 R8, P1, PT, R52, R8, RZ ;  /* 0x0000000834087210 */ /* 0x000fe20007f3e0ff */
[----:B------:R-:W-:-:S04]  /*3060*/  IMAD.X R56, R29, 0x1, R56, P0 ;  /* 0x000000011d387824 */ /* 0x000fc800000e0638 */
[----:B------:R-:W-:Y:S01]  /*3070*/  IMAD.X R46, R51, 0x1, R46, P1 ;  /* 0x00000001332e7824 */ /* 0x000fe200008e062e */
[----:B------:R-:W-:Y:S02]  /*3080*/  LOP3.LUT R25, R43, R55, RZ, 0x3c, !PT ;  /* 0x000000372b197212 */ /* 0x000fe400078e3cff */
[----:B------:R-:W-:Y:S02]  /*3090*/  LOP3.LUT R42, R42, R56, RZ, 0x3c, !PT ;  /* 0x000000382a2a7212 */ /* 0x000fe400078e3cff */
[----:B------:R-:W-:Y:S02]  /*30a0*/  LOP3.LUT R34, R36, R8, RZ, 0x3c, !PT ;  /* 0x0000000824227212 */ /* 0x000fe400078e3cff */
[----:B------:R-:W-:Y:S02]  /*30b0*/  LOP3.LUT R9, R40, R46, RZ, 0x3c, !PT ;  /* 0x0000002e28097212 */ /* 0x000fe400078e3cff */
[----:B------:R-:W-:Y:S02]  /*30c0*/  SHF.L.W.U32.HI R10, R25, 0x1, R42 ;  /* 0x00000001190a7819 */ /* 0x000fe40000010e2a */
[----:B------:R-:W-:-:S02]  /*30d0*/  SHF.L.W.U32.HI R35, R34, 0x1, R9 ;  /* 0x0000000122237819 */ /* 0x000fc40000010e09 */
[----:B------:R-:W-:Y:S02]  /*30e0*/  SHF.L.W.U32.HI R25, R42, 0x1, R25 ;  /* 0x000000012a197819 */ /* 0x000fe40000010e19 */
[----:B------:R-:W-:Y:S01]  /*30f0*/  SHF.L.W.U32.HI R34, R9, 0x1, R34 ;  /* 0x0000000109227819 */ /* 0x000fe20000010e22 */
[----:B------:R-:W-:Y:S06]  /*3100*/  BRA.U UP0, `(.L_x_10) ;  /* 0xfffffff100707547 */ /* 0x000fec000b83ffff */
[----:B------:R-:W0:Y:S01]  /*3110*/  LDCU.U8 UR6, c[0x0][0x398] ;  /* 0x00007300ff0677ac */ /* 0x000e220008000000 */
[----:B------:R-:W-:Y:S02]  /*3120*/  LOP3.LUT R55, R55, R27, R24, 0x96, !PT ;  /* 0x0000001b37377212 */ /* 0x000fe400078e9618 */
[----:B------:R-:W-:Y:S02]  /*3130*/  LOP3.LUT R28, R56, R28, R21, 0x96, !PT ;  /* 0x0000001c381c7212 */ /* 0x000fe400078e9615 */
[----:B------:R-:W-:Y:S02]  /*3140*/  LOP3.LUT R9, R8, R7, R22, 0x96, !PT ;  /* 0x0000000708097212 */ /* 0x000fe400078e9616 */
[----:B------:R-:W-:Y:S01]  /*3150*/  LOP3.LUT R11, R4, R11, R3, 0x96, !PT ;  /* 0x0000000b040b7212 */ /* 0x000fe200078e9603 */
[----:B------:R-:W-:Y:S01]  /*3160*/  IMAD.MOV.U32 R4, RZ, RZ, R55 ;  /* 0x000000ffff047224 */ /* 0x000fe200078e0037 */
[----:B------:R-:W-:Y:S01]  /*3170*/  LOP3.LUT R25, R5, R25, R17, 0x96, !PT ;  /* 0x0000001905197212 */ /* 0x000fe200078e9611 */
[----:B------:R-:W-:Y:S01]  /*3180*/  IMAD.MOV.U32 R5, RZ, RZ, R28 ;  /* 0x000000ffff057224 */ /* 0x000fe200078e001c */
[----:B------:R-:W-:Y:S01]  /*3190*/  LOP3.LUT R10, R6, R10, R18, 0x96, !PT ;  /* 0x0000000a060a7212 */ /* 0x000fe200078e9612 */
[----:B------:R-:W-:Y:S01]  /*31a0*/  IMAD.MOV.U32 R6, RZ, RZ, R9 ;  /* 0x000000ffff067224 */ /* 0x000fe200078e0009 */
[----:B------:R-:W-:-:S02]  /*31b0*/  LOP3.LUT R7, R46, R30, R23, 0x96, !PT ;  /* 0x0000001e2e077212 */ /* 0x000fc400078e9617 */
[----:B------:R-:W-:Y:S02]  /*31c0*/  LOP3.LUT R8, R39, R33, R12, 0x96, !PT ;  /* 0x0000002127087212 */ /* 0x000fe400078e960c */
[----:B------:R-:W-:Y:S01]  /*31d0*/  LOP3.LUT R32, R47, R32, R0, 0x96, !PT ;  /* 0x000000202f207212 */ /* 0x000fe200078e9600 */
[----:B------:R1:W-:Y:S01]  /*31e0*/  STL.128 [R1], R4 ;  /* 0x0000000401007387 */ /* 0x0003e20000100c00 */
[----:B------:R-:W-:Y:S02]  /*31f0*/  LOP3.LUT R33, R48, R41, R2, 0x96, !PT ;  /* 0x0000002930217212 */ /* 0x000fe400078e9602 */
[----:B------:R-:W-:Y:S02]  /*3200*/  LOP3.LUT R34, R49, R34, R15, 0x96, !PT ;  /* 0x0000002231227212 */ /* 0x000fe400078e960f */
[----:B------:R-:W-:Y:S02]  /*3210*/  LOP3.LUT R35, R54, R35, R16, 0x96, !PT ;  /* 0x0000002336237212 */ /* 0x000fe400078e9610 */
[----:B------:R-:W-:-:S02]  /*3220*/  LOP3.LUT R26, R37, R26, R13, 0x96, !PT ;  /* 0x0000001a251a7212 */ /* 0x000fc400078e960d */
[----:B------:R-:W-:Y:S02]  /*3230*/  LOP3.LUT R27, R29, R31, R14, 0x96, !PT ;  /* 0x0000001f1d1b7212 */ /* 0x000fe400078e960e */
[----:B0-----:R-:W-:Y:S02]  /*3240*/  ISETP.NE.AND P0, PT, RZ, UR6, PT ;  /* 0x00000006ff007c0c */ /* 0x001fe4000bf05270 */
[----:B------:R-:W-:Y:S02]  /*3250*/  LOP3.LUT R44, R52, R44, R19, 0x96, !PT ;  /* 0x0000002c342c7212 */ /* 0x000fe400078e9613 */
[----:B------:R-:W-:Y:S01]  /*3260*/  LOP3.LUT R45, R51, R38, R20, 0x96, !PT ;  /* 0x00000026332d7212 */ /* 0x000fe200078e9614 */
[----:B-1----:R-:W-:Y:S02]  /*3270*/  IMAD.MOV.U32 R4, RZ, RZ, R11 ;  /* 0x000000ffff047224 */ /* 0x002fe400078e000b */
[----:B------:R-:W-:Y:S02]  /*3280*/  IMAD.MOV.U32 R5, RZ, RZ, R8 ;  /* 0x000000ffff057224 */ /* 0x000fe400078e0008 */
[----:B------:R-:W-:-:S02]  /*3290*/  IMAD.MOV.U32 R6, RZ, RZ, R32 ;  /* 0x000000ffff067224 */ /* 0x000fc400078e0020 */
[----:B------:R-:W-:-:S05]  /*32a0*/  IMAD.MOV.U32 R7, RZ, RZ, R33 ;  /* 0x000000ffff077224 */ /* 0x000fca00078e0021 */
[----:B------:R0:W-:Y:S02]  /*32b0*/  STL.128 [R1+0x10], R4 ;  /* 0x0000100401007387 */ /* 0x0001e40000100c00 */
[----:B0-----:R-:W-:Y:S02]  /*32c0*/  IMAD.MOV.U32 R4, RZ, RZ, R34 ;  /* 0x000000ffff047224 */ /* 0x001fe400078e0022 */
[----:B------:R-:W-:Y:S02]  /*32d0*/  IMAD.MOV.U32 R5, RZ, RZ, R35 ;  /* 0x000000ffff057224 */ /* 0x000fe400078e0023 */
[----:B------:R-:W-:Y:S02]  /*32e0*/  IMAD.MOV.U32 R6, RZ, RZ, R26 ;  /* 0x000000ffff067224 */ /* 0x000fe400078e001a */
[----:B------:R-:W-:-:S05]  /*32f0*/  IMAD.MOV.U32 R7, RZ, RZ, R27 ;  /* 0x000000ffff077224 */ /* 0x000fca00078e001b */
[----:B------:R0:W-:Y:S02]  /*3300*/  STL.128 [R1+0x20], R4 ;  /* 0x0000200401007387 */ /* 0x0001e40000100c00 */
[----:B0-----:R-:W-:Y:S02]  /*3310*/  IMAD.MOV.U32 R4, RZ, RZ, R44 ;  /* 0x000000ffff047224 */ /* 0x001fe400078e002c */
[----:B------:R-:W-:Y:S02]  /*3320*/  IMAD.MOV.U32 R5, RZ, RZ, R45 ;  /* 0x000000ffff057224 */ /* 0x000fe400078e002d */
[----:B------:R-:W-:Y:S02]  /*3330*/  IMAD.MOV.U32 R6, RZ, RZ, R25 ;  /* 0x000000ffff067224 */ /* 0x000fe400078e0019 */
[----:B------:R-:W-:-:S05]  /*3340*/  IMAD.MOV.U32 R7, RZ, RZ, R10 ;  /* 0x000000ffff077224 */ /* 0x000fca00078e000a */
[----:B------:R0:W-:Y:S01]  /*3350*/  STL.128 [R1+0x30], R4 ;  /* 0x0000300401007387 */ /* 0x0001e20000100c00 */
[----:B------:R-:W-:Y:S05]  /*3360*/  @!P0 EXIT ;  /* 0x000000000000894d */ /* 0x000fea0003800000 */
[----:B------:R-:W-:Y:S01]  /*3370*/  IMAD.MOV.U32 R0, RZ, RZ, RZ ;  /* 0x000000ffff007224 */ /* 0x000fe200078e00ff */
[----:B------:R-:W1:Y:S01]  /*3380*/  LDCU.64 UR4, c[0x0][0x380] ;  /* 0x00007000ff0477ac */ /* 0x000e620008000a00 */
[----:B0-----:R-:W-:-:S07]  /*3390*/  IMAD.MOV.U32 R4, RZ, RZ, RZ ;  /* 0x000000ffff047224 */ /* 0x001fce00078e00ff */
.L_x_11:
[----:B0-----:R-:W-:-:S06]  /*33a0*/  IMAD.IADD R5, R1, 0x1, R0 ;  /* 0x0000000101057824 */ /* 0x001fcc00078e0200 */
[----:B------:R-:W2:Y:S01]  /*33b0*/  LDL.U8 R5, [R5] ;  /* 0x0000000005057983 */ /* 0x000ea20000100000 */
[----:B-1----:R-:W-:-:S04]  /*33c0*/  IADD3 R2, P0, PT, R0, UR4, RZ ;  /* 0x0000000400027c10 */ /* 0x002fc8000ff1e0ff */
[----:B------:R-:W-:Y:S02]  /*33d0*/  IADD3.X R3, PT, PT, R4, UR5, RZ, P0, !PT ;  /* 0x0000000504037c10 */ /* 0x000fe400087fe4ff */
[----:B------:R-:W-:-:S05]  /*33e0*/  IADD3 R0, P0, PT, R0, 0x1, RZ ;  /* 0x0000000100007810 */ /* 0x000fca0007f1e0ff */
[----:B------:R-:W-:Y:S01]  /*33f0*/  IMAD.X R4, RZ, RZ, R4, P0 ;  /* 0x000000ffff047224 */ /* 0x000fe200000e0604 */
[----:B------:R-:W-:-:S04]  /*3400*/  ISETP.GE.U32.AND P0, PT, R0, UR6, PT ;  /* 0x0000000600007c0c */ /* 0x000fc8000bf06070 */
[----:B------:R-:W-:Y:S01]  /*3410*/  ISETP.GE.U32.AND.EX P0, PT, R4, RZ, PT, P0 ;  /* 0x000000ff0400720c */ /* 0x000fe20003f06100 */
[----:B--2---:R0:W-:-:S12]  /*3420*/  STG.E.U8 desc[UR14][R2.64], R5 ;  /* 0x0000000502007986 */ /* 0x0041d8000c10110e */
[----:B------:R-:W-:Y:S05]  /*3430*/  @!P0 BRA `(.L_x_11) ;  /* 0xfffffffc00d88947 */ /* 0x000fea000383ffff */
[----:B------:R-:W-:Y:S05]  /*3440*/  EXIT ;  /* 0x000000000000794d */ /* 0x000fea0003800000 */
.L_x_12:
[----:B------:R-:W-:-:S00]  /*3450*/  BRA `(.L_x_12) ;  /* 0xfffffffc00fc7947 */ /* 0x000fc0000383ffff */
[----:B------:R-:W-:-:S00]  /*3460*/  NOP ;  /* 0x0000000000007918 */ /* 0x000fc00000000000 */
        /* <DEDUP_REMOVED lines=9> */
.L_x_13:


//--------------------- .nv.shared.reserved.0     --------------------------
	.section	.nv.shared.reserved.0,"aw",@nobits
	.weak		__nv_reservedSMEM_offset_0_alias
	.size		__nv_reservedSMEM_offset_0_alias, 0, 64
	.other		__nv_reservedSMEM_offset_0_alias,@"STO_CUDA_RESERVED_SHARED STV_DEFAULT"
__nv_reservedSMEM_offset_0_alias:
	.zero		0
	.zero		64


//--------------------- .nv.constant0._Z10hashKernelPhS_mh --------------------------
	.section	.nv.constant0._Z10hashKernelPhS_mh,"a",@progbits
	.sectionflags	@""
	.align	4
.nv.constant0._Z10hashKernelPhS_mh:
	.zero		921


//--------------------- SYMBOLS --------------------------

	.type		.nv.reservedSmem.offset0,@object
	.size		.nv.reservedSmem.offset0,0x4
